//
// Generated by NVIDIA NVVM Compiler
//
// Compiler Build ID: CL-36424714
// Cuda compilation tools, release 13.0, V13.0.88
// Based on NVVM 20.0.0
//

.version 9.0
.target sm_100
.address_size 64

	// .globl	_Z14memread_kernelI6float4Li4EEvPT_S2_ii

.visible .entry _Z14memread_kernelI6float4Li4EEvPT_S2_ii(
	.param .u64 .ptr .align 1 _Z14memread_kernelI6float4Li4EEvPT_S2_ii_param_0,
	.param .u64 .ptr .align 1 _Z14memread_kernelI6float4Li4EEvPT_S2_ii_param_1,
	.param .u32 _Z14memread_kernelI6float4Li4EEvPT_S2_ii_param_2,
	.param .u32 _Z14memread_kernelI6float4Li4EEvPT_S2_ii_param_3
)
{
	.reg .pred 	%p<15>;
	.reg .b32 	%r<55>;
	.reg .b32 	%f<278>;
	.reg .b64 	%rd<61>;

	ld.param.u64 	%rd3, [_Z14memread_kernelI6float4Li4EEvPT_S2_ii_param_0];
	ld.param.u64 	%rd2, [_Z14memread_kernelI6float4Li4EEvPT_S2_ii_param_1];
	ld.param.u32 	%r15, [_Z14memread_kernelI6float4Li4EEvPT_S2_ii_param_2];
	ld.param.u32 	%r14, [_Z14memread_kernelI6float4Li4EEvPT_S2_ii_param_3];
	cvta.to.global.u64 	%rd1, %rd3;
	mov.u32 	%r16, %ctaid.x;
	mul.lo.s32 	%r1, %r15, %r16;
	setp.lt.s32 	%p1, %r14, 1;
	@%p1 bra 	$L__BB0_11;
	mov.u32 	%r2, %tid.x;
	and.b32  	%r3, %r14, 3;
	setp.lt.u32 	%p2, %r14, 4;
	mov.f32 	%f261, 0f00000000;
	mov.b32 	%r54, 0;
	mov.f32 	%f260, %f261;
	mov.f32 	%f259, %f261;
	mov.f32 	%f258, %f261;
	@%p2 bra 	$L__BB0_4;
	and.b32  	%r54, %r14, 2147483644;
	neg.s32 	%r52, %r54;
	add.s32 	%r18, %r2, %r1;
	add.s32 	%r51, %r18, 8192;
	mov.f32 	%f261, 0f00000000;
$L__BB0_3:
	.pragma "nounroll";
	add.s32 	%r19, %r51, -8192;
	mul.wide.u32 	%rd4, %r19, 16;
	add.s64 	%rd5, %rd1, %rd4;
	ld.global.v4.f32 	{%f40, %f41, %f42, %f43}, [%rd5];
	add.f32 	%f44, %f258, %f40;
	add.f32 	%f45, %f259, %f41;
	add.f32 	%f46, %f260, %f42;
	add.f32 	%f47, %f261, %f43;
	add.s32 	%r20, %r51, -7168;
	mul.wide.u32 	%rd6, %r20, 16;
	add.s64 	%rd7, %rd1, %rd6;
	ld.global.v4.f32 	{%f48, %f49, %f50, %f51}, [%rd7];
	add.f32 	%f52, %f44, %f48;
	add.f32 	%f53, %f45, %f49;
	add.f32 	%f54, %f46, %f50;
	add.f32 	%f55, %f47, %f51;
	add.s32 	%r21, %r51, -6144;
	mul.wide.u32 	%rd8, %r21, 16;
	add.s64 	%rd9, %rd1, %rd8;
	ld.global.v4.f32 	{%f56, %f57, %f58, %f59}, [%rd9];
	add.f32 	%f60, %f52, %f56;
	add.f32 	%f61, %f53, %f57;
	add.f32 	%f62, %f54, %f58;
	add.f32 	%f63, %f55, %f59;
	add.s32 	%r22, %r51, -5120;
	mul.wide.u32 	%rd10, %r22, 16;
	add.s64 	%rd11, %rd1, %rd10;
	ld.global.v4.f32 	{%f64, %f65, %f66, %f67}, [%rd11];
	add.f32 	%f68, %f60, %f64;
	add.f32 	%f69, %f61, %f65;
	add.f32 	%f70, %f62, %f66;
	add.f32 	%f71, %f63, %f67;
	add.s32 	%r23, %r51, -4096;
	mul.wide.u32 	%rd12, %r23, 16;
	add.s64 	%rd13, %rd1, %rd12;
	ld.global.v4.f32 	{%f72, %f73, %f74, %f75}, [%rd13];
	add.f32 	%f76, %f68, %f72;
	add.f32 	%f77, %f69, %f73;
	add.f32 	%f78, %f70, %f74;
	add.f32 	%f79, %f71, %f75;
	add.s32 	%r24, %r51, -3072;
	mul.wide.u32 	%rd14, %r24, 16;
	add.s64 	%rd15, %rd1, %rd14;
	ld.global.v4.f32 	{%f80, %f81, %f82, %f83}, [%rd15];
	add.f32 	%f84, %f76, %f80;
	add.f32 	%f85, %f77, %f81;
	add.f32 	%f86, %f78, %f82;
	add.f32 	%f87, %f79, %f83;
	add.s32 	%r25, %r51, -2048;
	mul.wide.u32 	%rd16, %r25, 16;
	add.s64 	%rd17, %rd1, %rd16;
	ld.global.v4.f32 	{%f88, %f89, %f90, %f91}, [%rd17];
	add.f32 	%f92, %f84, %f88;
	add.f32 	%f93, %f85, %f89;
	add.f32 	%f94, %f86, %f90;
	add.f32 	%f95, %f87, %f91;
	add.s32 	%r26, %r51, -1024;
	mul.wide.u32 	%rd18, %r26, 16;
	add.s64 	%rd19, %rd1, %rd18;
	ld.global.v4.f32 	{%f96, %f97, %f98, %f99}, [%rd19];
	add.f32 	%f100, %f92, %f96;
	add.f32 	%f101, %f93, %f97;
	add.f32 	%f102, %f94, %f98;
	add.f32 	%f103, %f95, %f99;
	add.s32 	%r27, %r51, 7168;
	mul.wide.u32 	%rd20, %r51, 16;
	add.s64 	%rd21, %rd1, %rd20;
	ld.global.v4.f32 	{%f104, %f105, %f106, %f107}, [%rd21];
	add.f32 	%f108, %f100, %f104;
	add.f32 	%f109, %f101, %f105;
	add.f32 	%f110, %f102, %f106;
	add.f32 	%f111, %f103, %f107;
	add.s32 	%r28, %r51, 1024;
	mul.wide.u32 	%rd22, %r28, 16;
	add.s64 	%rd23, %rd1, %rd22;
	ld.global.v4.f32 	{%f112, %f113, %f114, %f115}, [%rd23];
	add.f32 	%f116, %f108, %f112;
	add.f32 	%f117, %f109, %f113;
	add.f32 	%f118, %f110, %f114;
	add.f32 	%f119, %f111, %f115;
	add.s32 	%r29, %r51, 2048;
	mul.wide.u32 	%rd24, %r29, 16;
	add.s64 	%rd25, %rd1, %rd24;
	ld.global.v4.f32 	{%f120, %f121, %f122, %f123}, [%rd25];
	add.f32 	%f124, %f116, %f120;
	add.f32 	%f125, %f117, %f121;
	add.f32 	%f126, %f118, %f122;
	add.f32 	%f127, %f119, %f123;
	add.s32 	%r30, %r51, 3072;
	mul.wide.u32 	%rd26, %r30, 16;
	add.s64 	%rd27, %rd1, %rd26;
	ld.global.v4.f32 	{%f128, %f129, %f130, %f131}, [%rd27];
	add.f32 	%f132, %f124, %f128;
	add.f32 	%f133, %f125, %f129;
	add.f32 	%f134, %f126, %f130;
	add.f32 	%f135, %f127, %f131;
	add.s32 	%r31, %r51, 4096;
	mul.wide.u32 	%rd28, %r31, 16;
	add.s64 	%rd29, %rd1, %rd28;
	ld.global.v4.f32 	{%f136, %f137, %f138, %f139}, [%rd29];
	add.f32 	%f140, %f132, %f136;
	add.f32 	%f141, %f133, %f137;
	add.f32 	%f142, %f134, %f138;
	add.f32 	%f143, %f135, %f139;
	add.s32 	%r32, %r51, 5120;
	mul.wide.u32 	%rd30, %r32, 16;
	add.s64 	%rd31, %rd1, %rd30;
	ld.global.v4.f32 	{%f144, %f145, %f146, %f147}, [%rd31];
	add.f32 	%f148, %f140, %f144;
	add.f32 	%f149, %f141, %f145;
	add.f32 	%f150, %f142, %f146;
	add.f32 	%f151, %f143, %f147;
	add.s32 	%r33, %r51, 6144;
	mul.wide.u32 	%rd32, %r33, 16;
	add.s64 	%rd33, %rd1, %rd32;
	ld.global.v4.f32 	{%f152, %f153, %f154, %f155}, [%rd33];
	add.f32 	%f156, %f148, %f152;
	add.f32 	%f157, %f149, %f153;
	add.f32 	%f158, %f150, %f154;
	add.f32 	%f159, %f151, %f155;
	mul.wide.u32 	%rd34, %r27, 16;
	add.s64 	%rd35, %rd1, %rd34;
	ld.global.v4.f32 	{%f160, %f161, %f162, %f163}, [%rd35];
	add.f32 	%f258, %f156, %f160;
	add.f32 	%f259, %f157, %f161;
	add.f32 	%f260, %f158, %f162;
	add.f32 	%f261, %f159, %f163;
	add.s32 	%r52, %r52, 4;
	add.s32 	%r51, %r51, 16384;
	setp.ne.s32 	%p3, %r52, 0;
	@%p3 bra 	$L__BB0_3;
$L__BB0_4:
	setp.eq.s32 	%p4, %r3, 0;
	@%p4 bra 	$L__BB0_9;
	setp.eq.s32 	%p5, %r3, 1;
	@%p5 bra 	$L__BB0_7;
	shl.b32 	%r34, %r54, 12;
	or.b32  	%r35, %r34, %r2;
	add.s32 	%r36, %r35, %r1;
	mul.wide.u32 	%rd36, %r36, 16;
	add.s64 	%rd37, %rd1, %rd36;
	ld.global.v4.f32 	{%f165, %f166, %f167, %f168}, [%rd37];
	add.f32 	%f169, %f258, %f165;
	add.f32 	%f170, %f259, %f166;
	add.f32 	%f171, %f260, %f167;
	add.f32 	%f172, %f261, %f168;
	add.s32 	%r37, %r36, 1024;
	mul.wide.u32 	%rd38, %r37, 16;
	add.s64 	%rd39, %rd1, %rd38;
	ld.global.v4.f32 	{%f173, %f174, %f175, %f176}, [%rd39];
	add.f32 	%f177, %f169, %f173;
	add.f32 	%f178, %f170, %f174;
	add.f32 	%f179, %f171, %f175;
	add.f32 	%f180, %f172, %f176;
	add.s32 	%r38, %r36, 2048;
	mul.wide.u32 	%rd40, %r38, 16;
	add.s64 	%rd41, %rd1, %rd40;
	ld.global.v4.f32 	{%f181, %f182, %f183, %f184}, [%rd41];
	add.f32 	%f185, %f177, %f181;
	add.f32 	%f186, %f178, %f182;
	add.f32 	%f187, %f179, %f183;
	add.f32 	%f188, %f180, %f184;
	add.s32 	%r39, %r36, 3072;
	mul.wide.u32 	%rd42, %r39, 16;
	add.s64 	%rd43, %rd1, %rd42;
	ld.global.v4.f32 	{%f189, %f190, %f191, %f192}, [%rd43];
	add.f32 	%f193, %f185, %f189;
	add.f32 	%f194, %f186, %f190;
	add.f32 	%f195, %f187, %f191;
	add.f32 	%f196, %f188, %f192;
	add.s32 	%r40, %r36, 4096;
	mul.wide.u32 	%rd44, %r40, 16;
	add.s64 	%rd45, %rd1, %rd44;
	ld.global.v4.f32 	{%f197, %f198, %f199, %f200}, [%rd45];
	add.f32 	%f201, %f193, %f197;
	add.f32 	%f202, %f194, %f198;
	add.f32 	%f203, %f195, %f199;
	add.f32 	%f204, %f196, %f200;
	add.s32 	%r41, %r36, 5120;
	mul.wide.u32 	%rd46, %r41, 16;
	add.s64 	%rd47, %rd1, %rd46;
	ld.global.v4.f32 	{%f205, %f206, %f207, %f208}, [%rd47];
	add.f32 	%f209, %f201, %f205;
	add.f32 	%f210, %f202, %f206;
	add.f32 	%f211, %f203, %f207;
	add.f32 	%f212, %f204, %f208;
	add.s32 	%r42, %r36, 6144;
	mul.wide.u32 	%rd48, %r42, 16;
	add.s64 	%rd49, %rd1, %rd48;
	ld.global.v4.f32 	{%f213, %f214, %f215, %f216}, [%rd49];
	add.f32 	%f217, %f209, %f213;
	add.f32 	%f218, %f210, %f214;
	add.f32 	%f219, %f211, %f215;
	add.f32 	%f220, %f212, %f216;
	add.s32 	%r43, %r36, 7168;
	mul.wide.u32 	%rd50, %r43, 16;
	add.s64 	%rd51, %rd1, %rd50;
	ld.global.v4.f32 	{%f221, %f222, %f223, %f224}, [%rd51];
	add.f32 	%f258, %f217, %f221;
	add.f32 	%f259, %f218, %f222;
	add.f32 	%f260, %f219, %f223;
	add.f32 	%f261, %f220, %f224;
	add.s32 	%r54, %r54, 2;
$L__BB0_7:
	and.b32  	%r44, %r14, 1;
	setp.eq.b32 	%p6, %r44, 1;
	not.pred 	%p7, %p6;
	@%p7 bra 	$L__BB0_9;
	shl.b32 	%r45, %r54, 12;
	or.b32  	%r46, %r45, %r2;
	add.s32 	%r47, %r46, %r1;
	mul.wide.u32 	%rd52, %r47, 16;
	add.s64 	%rd53, %rd1, %rd52;
	ld.global.v4.f32 	{%f225, %f226, %f227, %f228}, [%rd53];
	add.f32 	%f229, %f258, %f225;
	add.f32 	%f230, %f259, %f226;
	add.f32 	%f231, %f260, %f227;
	add.f32 	%f232, %f261, %f228;
	add.s32 	%r48, %r47, 1024;
	mul.wide.u32 	%rd54, %r48, 16;
	add.s64 	%rd55, %rd1, %rd54;
	ld.global.v4.f32 	{%f233, %f234, %f235, %f236}, [%rd55];
	add.f32 	%f237, %f229, %f233;
	add.f32 	%f238, %f230, %f234;
	add.f32 	%f239, %f231, %f235;
	add.f32 	%f240, %f232, %f236;
	add.s32 	%r49, %r47, 2048;
	mul.wide.u32 	%rd56, %r49, 16;
	add.s64 	%rd57, %rd1, %rd56;
	ld.global.v4.f32 	{%f241, %f242, %f243, %f244}, [%rd57];
	add.f32 	%f245, %f237, %f241;
	add.f32 	%f246, %f238, %f242;
	add.f32 	%f247, %f239, %f243;
	add.f32 	%f248, %f240, %f244;
	add.s32 	%r50, %r47, 3072;
	mul.wide.u32 	%rd58, %r50, 16;
	add.s64 	%rd59, %rd1, %rd58;
	ld.global.v4.f32 	{%f249, %f250, %f251, %f252}, [%rd59];
	add.f32 	%f258, %f245, %f249;
	add.f32 	%f259, %f246, %f250;
	add.f32 	%f260, %f247, %f251;
	add.f32 	%f261, %f248, %f252;
$L__BB0_9:
	setp.neu.f32 	%p8, %f258, 0f461C4000;
	setp.neu.f32 	%p9, %f259, 0f461C4000;
	or.pred  	%p10, %p8, %p9;
	setp.neu.f32 	%p11, %f260, 0f461C4000;
	or.pred  	%p12, %p10, %p11;
	setp.neu.f32 	%p13, %f261, 0f461C4000;
	or.pred  	%p14, %p12, %p13;
	@%p14 bra 	$L__BB0_11;
	cvta.to.global.u64 	%rd60, %rd2;
	mov.f32 	%f253, 0f461C4000;
	st.global.v4.f32 	[%rd60], {%f253, %f253, %f253, %f253};
$L__BB0_11:
	ret;

}
	// .globl	_Z13memcpy_kernelI6float4Li4EEvPT_S2_ii
.visible .entry _Z13memcpy_kernelI6float4Li4EEvPT_S2_ii(
	.param .u64 .ptr .align 1 _Z13memcpy_kernelI6float4Li4EEvPT_S2_ii_param_0,
	.param .u64 .ptr .align 1 _Z13memcpy_kernelI6float4Li4EEvPT_S2_ii_param_1,
	.param .u32 _Z13memcpy_kernelI6float4Li4EEvPT_S2_ii_param_2,
	.param .u32 _Z13memcpy_kernelI6float4Li4EEvPT_S2_ii_param_3
)
{
	.reg .pred 	%p<6>;
	.reg .b32 	%r<39>;
	.reg .b32 	%f<49>;
	.reg .b64 	%rd<42>;

	ld.param.u64 	%rd4, [_Z13memcpy_kernelI6float4Li4EEvPT_S2_ii_param_0];
	ld.param.u64 	%rd5, [_Z13memcpy_kernelI6float4Li4EEvPT_S2_ii_param_1];
	ld.param.u32 	%r15, [_Z13memcpy_kernelI6float4Li4EEvPT_S2_ii_param_2];
	ld.param.u32 	%r14, [_Z13memcpy_kernelI6float4Li4EEvPT_S2_ii_param_3];
	cvta.to.global.u64 	%rd1, %rd4;
	cvta.to.global.u64 	%rd2, %rd5;
	mov.u32 	%r16, %ctaid.x;
	mul.lo.s32 	%r1, %r15, %r16;
	setp.lt.s32 	%p1, %r14, 1;
	@%p1 bra 	$L__BB1_7;
	mov.u32 	%r2, %tid.x;
	cvt.u64.u32 	%rd3, %r1;
	setp.eq.s32 	%p2, %r14, 1;
	mov.b32 	%r38, 0;
	@%p2 bra 	$L__BB1_5;
	and.b32  	%r18, %r14, 2147483646;
	neg.s32 	%r37, %r18;
	or.b32  	%r36, %r2, 7168;
	add.s32 	%r35, %r2, %r1;
$L__BB1_3:
	add.s32 	%r19, %r36, -3072;
	add.s32 	%r20, %r36, -7168;
	mul.wide.u32 	%rd6, %r35, 16;
	add.s64 	%rd7, %rd1, %rd6;
	ld.global.v4.f32 	{%f1, %f2, %f3, %f4}, [%rd7];
	add.s32 	%r21, %r35, 1024;
	mul.wide.u32 	%rd8, %r21, 16;
	add.s64 	%rd9, %rd1, %rd8;
	ld.global.v4.f32 	{%f5, %f6, %f7, %f8}, [%rd9];
	add.s32 	%r22, %r35, 2048;
	mul.wide.u32 	%rd10, %r22, 16;
	add.s64 	%rd11, %rd1, %rd10;
	ld.global.v4.f32 	{%f9, %f10, %f11, %f12}, [%rd11];
	add.s32 	%r23, %r35, 3072;
	mul.wide.u32 	%rd12, %r23, 16;
	add.s64 	%rd13, %rd1, %rd12;
	ld.global.v4.f32 	{%f13, %f14, %f15, %f16}, [%rd13];
	cvt.u64.u32 	%rd14, %r20;
	add.s64 	%rd15, %rd14, %rd3;
	shl.b64 	%rd16, %rd15, 4;
	add.s64 	%rd17, %rd2, %rd16;
	st.global.v4.f32 	[%rd17], {%f1, %f2, %f3, %f4};
	st.global.v4.f32 	[%rd17+16384], {%f5, %f6, %f7, %f8};
	st.global.v4.f32 	[%rd17+32768], {%f9, %f10, %f11, %f12};
	st.global.v4.f32 	[%rd17+49152], {%f13, %f14, %f15, %f16};
	add.s32 	%r24, %r35, 4096;
	mul.wide.u32 	%rd18, %r24, 16;
	add.s64 	%rd19, %rd1, %rd18;
	ld.global.v4.f32 	{%f17, %f18, %f19, %f20}, [%rd19];
	add.s32 	%r25, %r35, 5120;
	mul.wide.u32 	%rd20, %r25, 16;
	add.s64 	%rd21, %rd1, %rd20;
	ld.global.v4.f32 	{%f21, %f22, %f23, %f24}, [%rd21];
	add.s32 	%r26, %r35, 6144;
	mul.wide.u32 	%rd22, %r26, 16;
	add.s64 	%rd23, %rd1, %rd22;
	ld.global.v4.f32 	{%f25, %f26, %f27, %f28}, [%rd23];
	add.s32 	%r27, %r35, 7168;
	mul.wide.u32 	%rd24, %r27, 16;
	add.s64 	%rd25, %rd1, %rd24;
	ld.global.v4.f32 	{%f29, %f30, %f31, %f32}, [%rd25];
	cvt.u64.u32 	%rd26, %r19;
	add.s64 	%rd27, %rd26, %rd3;
	shl.b64 	%rd28, %rd27, 4;
	add.s64 	%rd29, %rd2, %rd28;
	st.global.v4.f32 	[%rd29], {%f17, %f18, %f19, %f20};
	st.global.v4.f32 	[%rd29+16384], {%f21, %f22, %f23, %f24};
	st.global.v4.f32 	[%rd29+32768], {%f25, %f26, %f27, %f28};
	st.global.v4.f32 	[%rd29+49152], {%f29, %f30, %f31, %f32};
	add.s32 	%r37, %r37, 2;
	add.s32 	%r36, %r36, 8192;
	add.s32 	%r35, %r35, 8192;
	setp.ne.s32 	%p3, %r37, 0;
	@%p3 bra 	$L__BB1_3;
	shl.b32 	%r28, %r14, 12;
	and.b32  	%r38, %r28, -8192;
$L__BB1_5:
	and.b32  	%r29, %r14, 1;
	setp.eq.b32 	%p4, %r29, 1;
	not.pred 	%p5, %p4;
	@%p5 bra 	$L__BB1_7;
	add.s32 	%r30, %r38, %r2;
	add.s32 	%r31, %r30, %r1;
	mul.wide.u32 	%rd30, %r31, 16;
	add.s64 	%rd31, %rd1, %rd30;
	ld.global.v4.f32 	{%f33, %f34, %f35, %f36}, [%rd31];
	add.s32 	%r32, %r31, 1024;
	mul.wide.u32 	%rd32, %r32, 16;
	add.s64 	%rd33, %rd1, %rd32;
	ld.global.v4.f32 	{%f37, %f38, %f39, %f40}, [%rd33];
	add.s32 	%r33, %r31, 2048;
	mul.wide.u32 	%rd34, %r33, 16;
	add.s64 	%rd35, %rd1, %rd34;
	ld.global.v4.f32 	{%f41, %f42, %f43, %f44}, [%rd35];
	add.s32 	%r34, %r31, 3072;
	mul.wide.u32 	%rd36, %r34, 16;
	add.s64 	%rd37, %rd1, %rd36;
	ld.global.v4.f32 	{%f45, %f46, %f47, %f48}, [%rd37];
	cvt.u64.u32 	%rd38, %r30;
	add.s64 	%rd39, %rd38, %rd3;
	shl.b64 	%rd40, %rd39, 4;
	add.s64 	%rd41, %rd2, %rd40;
	st.global.v4.f32 	[%rd41], {%f33, %f34, %f35, %f36};
	st.global.v4.f32 	[%rd41+16384], {%f37, %f38, %f39, %f40};
	st.global.v4.f32 	[%rd41+32768], {%f41, %f42, %f43, %f44};
	st.global.v4.f32 	[%rd41+49152], {%f45, %f46, %f47, %f48};
$L__BB1_7:
	ret;

}


// ===== COMPILED SASS (sm_100) =====

	.target	sm_100

	.elftype	@"ET_EXEC"


//--------------------- .note.nv.tkinfo           --------------------------
	.section	.note.nv.tkinfo,"",@"SHT_NOTE"
	.sectionflags	@"SHF_NOTE_NV_TKINFO"
	.tkinfo
        /*0018*/ 	.word	0x00000002
        /*0030*/ 	.string	""
        /*0030*/ 	.string	"ptxas"
        /*0030*/ 	.string	"Cuda compilation tools, release 13.0, V13.0.88"
        /*0030*/ 	.string	"Build cuda_13.0.r13.0/compiler.36424714_0"
        /*0030*/ 	.string	"-arch sm_100 -m 64 "



//--------------------- .note.nv.cuinfo           --------------------------
	.section	.note.nv.cuinfo,"",@"SHT_NOTE"
	.sectionflags	@"SHF_NOTE_NV_CUINFO"
        /*0018*/ 	.short	0x0002
        /*001a*/ 	.short	0x0064
        /*001c*/ 	.short	0x0082
	.zero		2


//--------------------- .nv.info                  --------------------------
	.section	.nv.info,"",@"SHT_CUDA_INFO"
	.align	4


	//----- nvinfo : EIATTR_REGCOUNT
	.align		4
        /*0000*/ 	.byte	0x04, 0x2f
        /*0002*/ 	.short	(.L_1 - .L_0)
	.align		4
.L_0:
        /*0004*/ 	.word	index@(_Z14memread_kernelI6float4Li4EEvPT_S2_ii)
        /*0008*/ 	.word	0x00000022


	//----- nvinfo : EIATTR_FRAME_SIZE
	.align		4
.L_1:
        /*000c*/ 	.byte	0x04, 0x11
        /*000e*/ 	.short	(.L_3 - .L_2)
	.align		4
.L_2:
        /*0010*/ 	.word	index@(_Z14memread_kernelI6float4Li4EEvPT_S2_ii)
        /*0014*/ 	.word	0x00000000


	//----- nvinfo : EIATTR_REGCOUNT
	.align		4
.L_3:
        /*0018*/ 	.byte	0x04, 0x2f
        /*001a*/ 	.short	(.L_5 - .L_4)
	.align		4
.L_4:
        /*001c*/ 	.word	index@(_Z13memcpy_kernelI6float4Li4EEvPT_S2_ii)
        /*0020*/ 	.word	0x00000020


	//----- nvinfo : EIATTR_FRAME_SIZE
	.align		4
.L_5:
        /*0024*/ 	.byte	0x04, 0x11
        /*0026*/ 	.short	(.L_7 - .L_6)
	.align		4
.L_6:
        /*0028*/ 	.word	index@(_Z13memcpy_kernelI6float4Li4EEvPT_S2_ii)
        /*002c*/ 	.word	0x00000000


	//----- nvinfo : EIATTR_MIN_STACK_SIZE
	.align		4
.L_7:
        /*0030*/ 	.byte	0x04, 0x12
        /*0032*/ 	.short	(.L_9 - .L_8)
	.align		4
.L_8:
        /*0034*/ 	.word	index@(_Z13memcpy_kernelI6float4Li4EEvPT_S2_ii)
        /*0038*/ 	.word	0x00000000


	//----- nvinfo : EIATTR_MIN_STACK_SIZE
	.align		4
.L_9:
        /*003c*/ 	.byte	0x04, 0x12
        /*003e*/ 	.short	(.L_11 - .L_10)
	.align		4
.L_10:
        /*0040*/ 	.word	index@(_Z14memread_kernelI6float4Li4EEvPT_S2_ii)
        /*0044*/ 	.word	0x00000000
.L_11:


//--------------------- .nv.compat                --------------------------
	.section	.nv.compat,"",@"SHT_CUDA_COMPAT_INFO"
	.align	4
        /*0000*/ 	.byte	0x02, 0x09, 0x00, 0x00, 0x02, 0x02, 0x01, 0x00, 0x02, 0x05, 0x05, 0x00, 0x03, 0x07, 0x01, 0x01
        /*0010*/ 	.byte	0x02, 0x03, 0x00, 0x00, 0x02, 0x06, 0x01, 0x00, 0x04, 0x0b, 0x08, 0x00, 0x01, 0x00, 0x00, 0x00
        /*0020*/ 	.byte	0x00, 0x00, 0x00, 0x00


//--------------------- .nv.info._Z13memcpy_kernelI6float4Li4EEvPT_S2_ii --------------------------
	.section	.nv.info._Z13memcpy_kernelI6float4Li4EEvPT_S2_ii,"",@"SHT_CUDA_INFO"
	.sectionflags	@""
	.align	4


	//----- nvinfo : EIATTR_CUDA_API_VERSION
	.align		4
        /*0000*/ 	.byte	0x04, 0x37
        /*0002*/ 	.short	(.L_13 - .L_12)
.L_12:
        /*0004*/ 	.word	0x00000082


	//----- nvinfo : EIATTR_KPARAM_INFO
	.align		4
.L_13:
        /*0008*/ 	.byte	0x04, 0x17
        /*000a*/ 	.short	(.L_15 - .L_14)
.L_14:
        /*000c*/ 	.word	0x00000000
        /*0010*/ 	.short	0x0003
        /*0012*/ 	.short	0x0014
        /*0014*/ 	.byte	0x00, 0xf0, 0x11, 0x00


	//----- nvinfo : EIATTR_KPARAM_INFO
	.align		4
.L_15:
        /*0018*/ 	.byte	0x04, 0x17
        /*001a*/ 	.short	(.L_17 - .L_16)
.L_16:
        /*001c*/ 	.word	0x00000000
        /*0020*/ 	.short	0x0002
        /*0022*/ 	.short	0x0010
        /*0024*/ 	.byte	0x00, 0xf0, 0x11, 0x00


	//----- nvinfo : EIATTR_KPARAM_INFO
	.align		4
.L_17:
        /*0028*/ 	.byte	0x04, 0x17
        /*002a*/ 	.short	(.L_19 - .L_18)
.L_18:
        /*002c*/ 	.word	0x00000000
        /*0030*/ 	.short	0x0001
        /*0032*/ 	.short	0x0008
        /*0034*/ 	.byte	0x00, 0xf5, 0x21, 0x00


	//----- nvinfo : EIATTR_KPARAM_INFO
	.align		4
.L_19:
        /*0038*/ 	.byte	0x04, 0x17
        /*003a*/ 	.short	(.L_21 - .L_20)
.L_20:
        /*003c*/ 	.word	0x00000000
        /*0040*/ 	.short	0x0000
        /*0042*/ 	.short	0x0000
        /*0044*/ 	.byte	0x00, 0xf5, 0x21, 0x00


	//----- nvinfo : EIATTR_SPARSE_MMA_MASK
	.align		4
.L_21:
        /*0048*/ 	.byte	0x03, 0x50
        /*004a*/ 	.short	0x0000


	//----- nvinfo : EIATTR_MAXREG_COUNT
	.align		4
        /*004c*/ 	.byte	0x03, 0x1b
        /*004e*/ 	.short	0x00ff


	//----- nvinfo : EIATTR_MERCURY_ISA_VERSION
	.align		4
        /*0050*/ 	.byte	0x03, 0x5f
        /*0052*/ 	.short	0x0101


	//----- nvinfo : EIATTR_VRC_CTA_INIT_COUNT
	.align		4
        /*0054*/ 	.byte	0x02, 0x4a
	.zero		1
	.zero		1


	//----- nvinfo : EIATTR_EXIT_INSTR_OFFSETS
	.align		4
        /*0058*/ 	.byte	0x04, 0x1c
        /*005a*/ 	.short	(.L_23 - .L_22)


	//   ....[0]....
.L_22:
        /*005c*/ 	.word	0x00000040


	//   ....[1]....
        /*0060*/ 	.word	0x00000430


	//   ....[2]....
        /*0064*/ 	.word	0x000005c0


	//----- nvinfo : EIATTR_CBANK_PARAM_SIZE
	.align		4
.L_23:
        /*0068*/ 	.byte	0x03, 0x19
        /*006a*/ 	.short	0x0018


	//----- nvinfo : EIATTR_PARAM_CBANK
	.align		4
        /*006c*/ 	.byte	0x04, 0x0a
        /*006e*/ 	.short	(.L_25 - .L_24)
	.align		4
.L_24:
        /*0070*/ 	.word	index@(.nv.constant0._Z13memcpy_kernelI6float4Li4EEvPT_S2_ii)
        /*0074*/ 	.short	0x0380
        /*0076*/ 	.short	0x0018


	//----- nvinfo : EIATTR_SW_WAR
	.align		4
.L_25:
        /*0078*/ 	.byte	0x04, 0x36
        /*007a*/ 	.short	(.L_27 - .L_26)
.L_26:
        /*007c*/ 	.word	0x00000008
.L_27:


//--------------------- .nv.info._Z14memread_kernelI6float4Li4EEvPT_S2_ii --------------------------
	.section	.nv.info._Z14memread_kernelI6float4Li4EEvPT_S2_ii,"",@"SHT_CUDA_INFO"
	.sectionflags	@""
	.align	4


	//----- nvinfo : EIATTR_CUDA_API_VERSION
	.align		4
        /*0000*/ 	.byte	0x04, 0x37
        /*0002*/ 	.short	(.L_29 - .L_28)
.L_28:
        /*0004*/ 	.word	0x00000082


	//----- nvinfo : EIATTR_KPARAM_INFO
	.align		4
.L_29:
        /*0008*/ 	.byte	0x04, 0x17
        /*000a*/ 	.short	(.L_31 - .L_30)
.L_30:
        /*000c*/ 	.word	0x00000000
        /*0010*/ 	.short	0x0003
        /*0012*/ 	.short	0x0014
        /*0014*/ 	.byte	0x00, 0xf0, 0x11, 0x00


	//----- nvinfo : EIATTR_KPARAM_INFO
	.align		4
.L_31:
        /*0018*/ 	.byte	0x04, 0x17
        /*001a*/ 	.short	(.L_33 - .L_32)
.L_32:
        /*001c*/ 	.word	0x00000000
        /*0020*/ 	.short	0x0002
        /*0022*/ 	.short	0x0010
        /*0024*/ 	.byte	0x00, 0xf0, 0x11, 0x00


	//----- nvinfo : EIATTR_KPARAM_INFO
	.align		4
.L_33:
        /*0028*/ 	.byte	0x04, 0x17
        /*002a*/ 	.short	(.L_35 - .L_34)
.L_34:
        /*002c*/ 	.word	0x00000000
        /*0030*/ 	.short	0x0001
        /*0032*/ 	.short	0x0008
        /*0034*/ 	.byte	0x00, 0xf5, 0x21, 0x00


	//----- nvinfo : EIATTR_KPARAM_INFO
	.align		4
.L_35:
        /*0038*/ 	.byte	0x04, 0x17
        /*003a*/ 	.short	(.L_37 - .L_36)
.L_36:
        /*003c*/ 	.word	0x00000000
        /*0040*/ 	.short	0x0000
        /*0042*/ 	.short	0x0000
        /*0044*/ 	.byte	0x00, 0xf5, 0x21, 0x00


	//----- nvinfo : EIATTR_SPARSE_MMA_MASK
	.align		4
.L_37:
        /*0048*/ 	.byte	0x03, 0x50
        /*004a*/ 	.short	0x0000


	//----- nvinfo : EIATTR_MAXREG_COUNT
	.align		4
        /*004c*/ 	.byte	0x03, 0x1b
        /*004e*/ 	.short	0x00ff


	//----- nvinfo : EIATTR_MERCURY_ISA_VERSION
	.align		4
        /*0050*/ 	.byte	0x03, 0x5f
        /*0052*/ 	.short	0x0101


	//----- nvinfo : EIATTR_VRC_CTA_INIT_COUNT
	.align		4
        /*0054*/ 	.byte	0x02, 0x4a
	.zero		1
	.zero		1


	//----- nvinfo : EIATTR_EXIT_INSTR_OFFSETS
	.align		4
        /*0058*/ 	.byte	0x04, 0x1c
        /*005a*/ 	.short	(.L_39 - .L_38)


	//   ....[0]....
.L_38:
        /*005c*/ 	.word	0x00000030


	//   ....[1]....
        /*0060*/ 	.word	0x00000ef0


	//   ....[2]....
        /*0064*/ 	.word	0x00000f60


	//----- nvinfo : EIATTR_CBANK_PARAM_SIZE
	.align		4
.L_39:
        /*0068*/ 	.byte	0x03, 0x19
        /*006a*/ 	.short	0x0018


	//----- nvinfo : EIATTR_PARAM_CBANK
	.align		4
        /*006c*/ 	.byte	0x04, 0x0a
        /*006e*/ 	.short	(.L_41 - .L_40)
	.align		4
.L_40:
        /*0070*/ 	.word	index@(.nv.constant0._Z14memread_kernelI6float4Li4EEvPT_S2_ii)
        /*0074*/ 	.short	0x0380
        /*0076*/ 	.short	0x0018


	//----- nvinfo : EIATTR_SW_WAR
	.align		4
.L_41:
        /*0078*/ 	.byte	0x04, 0x36
        /*007a*/ 	.short	(.L_43 - .L_42)
.L_42:
        /*007c*/ 	.word	0x00000008
.L_43:


//--------------------- .nv.callgraph             --------------------------
	.section	.nv.callgraph,"",@"SHT_CUDA_CALLGRAPH"
	.align	4
	.sectionentsize	8
	.align		4
        /*0000*/ 	.word	0x00000000
	.align		4
        /*0004*/ 	.word	0xffffffff
	.align		4
        /*0008*/ 	.word	0x00000000
	.align		4
        /*000c*/ 	.word	0xfffffffe
	.align		4
        /*0010*/ 	.word	0x00000000
	.align		4
        /*0014*/ 	.word	0xfffffffd
	.align		4
        /*0018*/ 	.word	0x00000000
	.align		4
        /*001c*/ 	.word	0xfffffffc


//--------------------- .text._Z13memcpy_kernelI6float4Li4EEvPT_S2_ii --------------------------
	.section	.text._Z13memcpy_kernelI6float4Li4EEvPT_S2_ii,"ax",@progbits
	.align	128
        .global         _Z13memcpy_kernelI6float4Li4EEvPT_S2_ii
        .type           _Z13memcpy_kernelI6float4Li4EEvPT_S2_ii,@function
        .size           _Z13memcpy_kernelI6float4Li4EEvPT_S2_ii,(.L_x_8 - _Z13memcpy_kernelI6float4Li4EEvPT_S2_ii)
        .other          _Z13memcpy_kernelI6float4Li4EEvPT_S2_ii,@"STO_CUDA_ENTRY STV_DEFAULT"
_Z13memcpy_kernelI6float4Li4EEvPT_S2_ii:
.text._Z13memcpy_kernelI6float4Li4EEvPT_S2_ii:
[----:B------:R-:W-:Y:S08]  /*0000*/  LDC R1, c[0x0][0x37c] ;  /* 0x0000df00ff017b82 */ /* 0x000ff00000000800 */
[----:B------:R-:W0:Y:S08]  /*0010*/  LDC.64 R2, c[0x0][0x390] ;  /* 0x0000e400ff027b82 */ /* 0x000e300000000a00 */
[----:B------:R-:W1:Y:S01]  /*0020*/  S2UR UR4, SR_CTAID.X ;  /* 0x00000000000479c3 */ /* 0x000e620000002500 */
[----:B0-----:R-:W-:-:S13]  /*0030*/  ISETP.GE.AND P0, PT, R3, 0x1, PT ;  /* 0x000000010300780c */ /* 0x001fda0003f06270 */
[----:B-1----:R-:W-:Y:S05]  /*0040*/  @!P0 EXIT ;  /* 0x000000000000894d */ /* 0x002fea0003800000 */
[----:B------:R-:W0:Y:S01]  /*0050*/  S2R R4, SR_TID.X ;  /* 0x0000000000047919 */ /* 0x000e220000002100 */
[----:B------:R-:W-:Y:S01]  /*0060*/  ISETP.NE.AND P0, PT, R3, 0x1, PT ;  /* 0x000000010300780c */ /* 0x000fe20003f05270 */
[----:B------:R-:W1:Y:S01]  /*0070*/  LDCU.64 UR6, c[0x0][0x358] ;  /* 0x00006b00ff0677ac */ /* 0x000e620008000a00 */
[----:B------:R-:W-:Y:S02]  /*0080*/  IMAD R29, R2, UR4, RZ ;  /* 0x00000004021d7c24 */ /* 0x000fe4000f8e02ff */
[----:B------:R-:W-:-:S09]  /*0090*/  IMAD.MOV.U32 R0, RZ, RZ, RZ ;  /* 0x000000ffff007224 */ /* 0x000fd200078e00ff */
[----:B------:R-:W-:Y:S05]  /*00a0*/  @!P0 BRA `(.L_x_0) ;  /* 0x0000000000d88947 */ /* 0x000fea0003800000 */
[----:B------:R-:W-:Y:S01]  /*00b0*/  LOP3.LUT R28, R3, 0x7ffffffe, RZ, 0xc0, !PT ;  /* 0x7ffffffe031c7812 */ /* 0x000fe200078ec0ff */
[----:B0-----:R-:W-:Y:S01]  /*00c0*/  IMAD.IADD R0, R29, 0x1, R4 ;  /* 0x000000011d007824 */ /* 0x001fe200078e0204 */
[----:B------:R-:W-:Y:S01]  /*00d0*/  LOP3.LUT R2, R4, 0x1c00, RZ, 0xfc, !PT ;  /* 0x00001c0004027812 */ /* 0x000fe200078efcff */
[----:B------:R-:W0:Y:S01]  /*00e0*/  LDCU.64 UR4, c[0x0][0x388] ;  /* 0x00007100ff0477ac */ /* 0x000e220008000a00 */
[----:B------:R-:W-:-:S07]  /*00f0*/  IADD3 R28, PT, PT, -R28, RZ, RZ ;  /* 0x000000ff1c1c7210 */ /* 0x000fce0007ffe1ff */
.L_x_1:
[----:B---3--:R-:W2:Y:S01]  /*0100*/  LDC.64 R24, c[0x0][0x380] ;  /* 0x0000e000ff187b82 */ /* 0x008ea20000000a00 */
[C---:B------:R-:W-:Y:S01]  /*0110*/  IADD3 R17, PT, PT, R0.reuse, 0xc00, RZ ;  /* 0x00000c0000117810 */ /* 0x040fe20007ffe0ff */
[C---:B------:R-:W-:Y:S02]  /*0120*/  VIADD R9, R0.reuse, 0x400 ;  /* 0x0000040000097836 */ /* 0x040fe40000000000 */
[C---:B------:R-:W-:Y:S02]  /*0130*/  VIADD R13, R0.reuse, 0x800 ;  /* 0x00000800000d7836 */ /* 0x040fe40000000000 */
[----:B--2---:R-:W-:-:S04]  /*0140*/  IMAD.WIDE.U32 R4, R0, 0x10, R24 ;  /* 0x0000001000047825 */ /* 0x004fc800078e0018 */
[--C-:B------:R-:W-:Y:S02]  /*0150*/  IMAD.WIDE.U32 R8, R9, 0x10, R24.reuse ;  /* 0x0000001009087825 */ /* 0x100fe400078e0018 */
[----:B-1----:R-:W2:Y:S02]  /*0160*/  LDG.E.128 R4, desc[UR6][R4.64] ;  /* 0x0000000604047981 */ /* 0x002ea4000c1e1d00 */
[--C-:B------:R-:W-:Y:S02]  /*0170*/  IMAD.WIDE.U32 R12, R13, 0x10, R24.reuse ;  /* 0x000000100d0c7825 */ /* 0x100fe400078e0018 */
[----:B------:R-:W3:Y:S02]  /*0180*/  LDG.E.128 R8, desc[UR6][R8.64] ;  /* 0x0000000608087981 */ /* 0x000ee4000c1e1d00 */
[----:B------:R-:W-:Y:S02]  /*0190*/  IMAD.WIDE.U32 R16, R17, 0x10, R24 ;  /* 0x0000001011107825 */ /* 0x000fe400078e0018 */
[----:B------:R-:W4:Y:S04]  /*01a0*/  LDG.E.128 R12, desc[UR6][R12.64] ;  /* 0x000000060c0c7981 */ /* 0x000f28000c1e1d00 */
[----:B------:R-:W5:Y:S01]  /*01b0*/  LDG.E.128 R16, desc[UR6][R16.64] ;  /* 0x0000000610107981 */ /* 0x000f62000c1e1d00 */
[----:B------:R-:W-:Y:S01]  /*01c0*/  VIADD R20, R2, 0xffffe400 ;  /* 0xffffe40002147836 */ /* 0x000fe20000000000 */
[----:B------:R-:W-:-:S04]  /*01d0*/  IADD3 R27, PT, PT, R0, 0x1400, RZ ;  /* 0x00001400001b7810 */ /* 0x000fc80007ffe0ff */
[----:B------:R-:W-:Y:S01]  /*01e0*/  IADD3 R20, P0, PT, R29, R20, RZ ;  /* 0x000000141d147210 */ /* 0x000fe20007f1e0ff */
[----:B------:R-:W-:-:S03]  /*01f0*/  IMAD.WIDE.U32 R26, R27, 0x10, R24 ;  /* 0x000000101b1a7825 */ /* 0x000fc600078e0018 */
[----:B------:R-:W-:Y:S02]  /*0200*/  IADD3.X R21, PT, PT, RZ, RZ, RZ, P0, !PT ;  /* 0x000000ffff157210 */ /* 0x000fe400007fe4ff */
[----:B0-----:R-:W-:-:S04]  /*0210*/  LEA R22, P0, R20, UR4, 0x4 ;  /* 0x0000000414167c11 */ /* 0x001fc8000f8020ff */
[----:B------:R-:W-:Y:S01]  /*0220*/  LEA.HI.X R23, R20, UR5, R21, 0x4, P0 ;  /* 0x0000000514177c11 */ /* 0x000fe200080f2415 */
[C---:B------:R-:W-:Y:S02]  /*0230*/  VIADD R21, R0.reuse, 0x1000 ;  /* 0x0000100000157836 */ /* 0x040fe40000000000 */
[C---:B------:R-:W-:Y:S02]  /*0240*/  VIADD R20, R0.reuse, 0x1800 ;  /* 0x0000180000147836 */ /* 0x040fe40000000000 */
[----:B--2---:R0:W-:Y:S04]  /*0250*/  STG.E.128 desc[UR6][R22.64], R4 ;  /* 0x0000000416007986 */ /* 0x0041e8000c101d06 */
[----:B---3--:R1:W-:Y:S04]  /*0260*/  STG.E.128 desc[UR6][R22.64+0x4000], R8 ;  /* 0x0040000816007986 */ /* 0x0083e8000c101d06 */
[----:B----4-:R-:W-:Y:S04]  /*0270*/  STG.E.128 desc[UR6][R22.64+0x8000], R12 ;  /* 0x0080000c16007986 */ /* 0x010fe8000c101d06 */
[----:B-----5:R2:W-:Y:S01]  /*0280*/  STG.E.128 desc[UR6][R22.64+0xc000], R16 ;  /* 0x00c0001016007986 */ /* 0x0205e2000c101d06 */
[----:B0-----:R-:W-:Y:S01]  /*0290*/  IADD3 R7, PT, PT, R0, 0x1c00, RZ ;  /* 0x00001c0000077810 */ /* 0x001fe20007ffe0ff */
[----:B------:R-:W-:-:S02]  /*02a0*/  IMAD.WIDE.U32 R4, R21, 0x10, R24 ;  /* 0x0000001015047825 */ /* 0x000fc400078e0018 */
[----:B-1----:R-:W3:Y:S02]  /*02b0*/  LDG.E.128 R8, desc[UR6][R26.64] ;  /* 0x000000061a087981 */ /* 0x002ee4000c1e1d00 */
[----:B------:R-:W-:-:S04]  /*02c0*/  IMAD.WIDE.U32 R20, R20, 0x10, R24 ;  /* 0x0000001014147825 */ /* 0x000fc800078e0018 */
[----:B------:R-:W-:Y:S02]  /*02d0*/  IMAD.WIDE.U32 R24, R7, 0x10, R24 ;  /* 0x0000001007187825 */ /* 0x000fe400078e0018 */
[----:B------:R-:W4:Y:S04]  /*02e0*/  LDG.E.128 R4, desc[UR6][R4.64] ;  /* 0x0000000604047981 */ /* 0x000f28000c1e1d00 */
[----:B--2---:R-:W2:Y:S04]  /*02f0*/  LDG.E.128 R20, desc[UR6][R20.64] ;  /* 0x0000000614147981 */ /* 0x004ea8000c1e1d00 */
[----:B------:R-:W5:Y:S01]  /*0300*/  LDG.E.128 R24, desc[UR6][R24.64] ;  /* 0x0000000618187981 */ /* 0x000f62000c1e1d00 */
[----:B------:R-:W-:-:S05]  /*0310*/  VIADD R12, R2, 0xfffff400 ;  /* 0xfffff400020c7836 */ /* 0x000fca0000000000 */
[----:B------:R-:W-:Y:S01]  /*0320*/  IADD3 R13, P0, PT, R29, R12, RZ ;  /* 0x0000000c1d0d7210 */ /* 0x000fe20007f1e0ff */
[----:B------:R-:W-:-:S03]  /*0330*/  VIADD R28, R28, 0x2 ;  /* 0x000000021c1c7836 */ /* 0x000fc60000000000 */
[----:B------:R-:W-:Y:S02]  /*0340*/  IADD3.X R14, PT, PT, RZ, RZ, RZ, P0, !PT ;  /* 0x000000ffff0e7210 */ /* 0x000fe400007fe4ff */
[----:B------:R-:W-:-:S04]  /*0350*/  LEA R12, P0, R13, UR4, 0x4 ;  /* 0x000000040d0c7c11 */ /* 0x000fc8000f8020ff */
[----:B------:R-:W-:Y:S02]  /*0360*/  LEA.HI.X R13, R13, UR5, R14, 0x4, P0 ;  /* 0x000000050d0d7c11 */ /* 0x000fe400080f240e */
[----:B------:R-:W-:Y:S01]  /*0370*/  ISETP.NE.AND P0, PT, R28, RZ, PT ;  /* 0x000000ff1c00720c */ /* 0x000fe20003f05270 */
[----:B------:R-:W-:Y:S01]  /*0380*/  VIADD R0, R0, 0x2000 ;  /* 0x0000200000007836 */ /* 0x000fe20000000000 */
[----:B------:R-:W-:Y:S01]  /*0390*/  IADD3 R2, PT, PT, R2, 0x2000, RZ ;  /* 0x0000200002027810 */ /* 0x000fe20007ffe0ff */
[----:B---3--:R3:W-:Y:S04]  /*03a0*/  STG.E.128 desc[UR6][R12.64+0x4000], R8 ;  /* 0x004000080c007986 */ /* 0x0087e8000c101d06 */
[----:B----4-:R3:W-:Y:S04]  /*03b0*/  STG.E.128 desc[UR6][R12.64], R4 ;  /* 0x000000040c007986 */ /* 0x0107e8000c101d06 */
[----:B--2---:R3:W-:Y:S04]  /*03c0*/  STG.E.128 desc[UR6][R12.64+0x8000], R20 ;  /* 0x008000140c007986 */ /* 0x0047e8000c101d06 */
[----:B-----5:R3:W-:Y:S01]  /*03d0*/  STG.E.128 desc[UR6][R12.64+0xc000], R24 ;  /* 0x00c000180c007986 */ /* 0x0207e2000c101d06 */
[----:B------:R-:W-:Y:S05]  /*03e0*/  @P0 BRA `(.L_x_1) ;  /* 0xfffffffc00440947 */ /* 0x000fea000383ffff */
[----:B------:R-:W-:-:S04]  /*03f0*/  SHF.L.U32 R0, R3, 0xc, RZ ;  /* 0x0000000c03007819 */ /* 0x000fc800000006ff */
[----:B------:R-:W-:-:S07]  /*0400*/  LOP3.LUT R0, R0, 0xffffe000, RZ, 0xc0, !PT ;  /* 0xffffe00000007812 */ /* 0x000fce00078ec0ff */
.L_x_0:
[----:B------:R-:W-:-:S04]  /*0410*/  LOP3.LUT R3, R3, 0x1, RZ, 0xc0, !PT ;  /* 0x0000000103037812 */ /* 0x000fc800078ec0ff */
[----:B------:R-:W-:-:S13]  /*0420*/  ISETP.NE.U32.AND P0, PT, R3, 0x1, PT ;  /* 0x000000010300780c */ /* 0x000fda0003f05070 */
[----:B-1----:R-:W-:Y:S05]  /*0430*/  @P0 EXIT ;  /* 0x000000000000094d */ /* 0x002fea0003800000 */
[----:B------:R-:W1:Y:S01]  /*0440*/  S2R R3, SR_TID.X ;  /* 0x0000000000037919 */ /* 0x000e620000002100 */
[----:B------:R-:W0:Y:S01]  /*0450*/  LDC.64 R16, c[0x0][0x380] ;  /* 0x0000e000ff107b82 */ /* 0x000e220000000a00 */
[----:B------:R-:W2:Y:S01]  /*0460*/  LDCU.64 UR4, c[0x0][0x388] ;  /* 0x00007100ff0477ac */ /* 0x000ea20008000a00 */
[----:B-1----:R-:W-:-:S05]  /*0470*/  IMAD.IADD R0, R3, 0x1, R0 ;  /* 0x0000000103007824 */ /* 0x002fca00078e0200 */
[----:B---3--:R-:W-:-:S04]  /*0480*/  IADD3 R5, PT, PT, R29, R0, RZ ;  /* 0x000000001d057210 */ /* 0x008fc80007ffe0ff */
[C---:B------:R-:W-:Y:S01]  /*0490*/  IADD3 R13, PT, PT, R5.reuse, 0x800, RZ ;  /* 0x00000800050d7810 */ /* 0x040fe20007ffe0ff */
[C---:B------:R-:W-:Y:S02]  /*04a0*/  VIADD R9, R5.reuse, 0x400 ;  /* 0x0000040005097836 */ /* 0x040fe40000000000 */
[C---:B------:R-:W-:Y:S02]  /*04b0*/  VIADD R3, R5.reuse, 0xc00 ;  /* 0x00000c0005037836 */ /* 0x040fe40000000000 */
[----:B0-----:R-:W-:-:S04]  /*04c0*/  IMAD.WIDE.U32 R4, R5, 0x10, R16 ;  /* 0x0000001005047825 */ /* 0x001fc800078e0010 */
[--C-:B------:R-:W-:Y:S02]  /*04d0*/  IMAD.WIDE.U32 R8, R9, 0x10, R16.reuse ;  /* 0x0000001009087825 */ /* 0x100fe400078e0010 */
[----:B------:R-:W3:Y:S02]  /*04e0*/  LDG.E.128 R4, desc[UR6][R4.64] ;  /* 0x0000000604047981 */ /* 0x000ee4000c1e1d00 */
[--C-:B------:R-:W-:Y:S02]  /*04f0*/  IMAD.WIDE.U32 R12, R13, 0x10, R16.reuse ;  /* 0x000000100d0c7825 */ /* 0x100fe400078e0010 */
[----:B------:R-:W4:Y:S02]  /*0500*/  LDG.E.128 R8, desc[UR6][R8.64] ;  /* 0x0000000608087981 */ /* 0x000f24000c1e1d00 */
[----:B------:R-:W-:Y:S02]  /*0510*/  IMAD.WIDE.U32 R16, R3, 0x10, R16 ;  /* 0x0000001003107825 */ /* 0x000fe400078e0010 */
[----:B------:R-:W5:Y:S04]  /*0520*/  LDG.E.128 R12, desc[UR6][R12.64] ;  /* 0x000000060c0c7981 */ /* 0x000f68000c1e1d00 */
[----:B------:R-:W5:Y:S01]  /*0530*/  LDG.E.128 R16, desc[UR6][R16.64] ;  /* 0x0000000610107981 */ /* 0x000f62000c1e1d00 */
[----:B------:R-:W-:-:S04]  /*0540*/  IADD3 R0, P0, PT, R29, R0, RZ ;  /* 0x000000001d007210 */ /* 0x000fc80007f1e0ff */
[----:B------:R-:W-:Y:S02]  /*0550*/  IADD3.X R3, PT, PT, RZ, RZ, RZ, P0, !PT ;  /* 0x000000ffff037210 */ /* 0x000fe400007fe4ff */
[----:B--2---:R-:W-:-:S04]  /*0560*/  LEA R2, P0, R0, UR4, 0x4 ;  /* 0x0000000400027c11 */ /* 0x004fc8000f8020ff */
[----:B------:R-:W-:-:S05]  /*0570*/  LEA.HI.X R3, R0, UR5, R3, 0x4, P0 ;  /* 0x0000000500037c11 */ /* 0x000fca00080f2403 */
[----:B---3--:R-:W-:Y:S04]  /*0580*/  STG.E.128 desc[UR6][R2.64], R4 ;  /* 0x0000000402007986 */ /* 0x008fe8000c101d06 */
[----:B----4-:R-:W-:Y:S04]  /*0590*/  STG.E.128 desc[UR6][R2.64+0x4000], R8 ;  /* 0x0040000802007986 */ /* 0x010fe8000c101d06 */
[----:B-----5:R-:W-:Y:S04]  /*05a0*/  STG.E.128 desc[UR6][R2.64+0x8000], R12 ;  /* 0x0080000c02007986 */ /* 0x020fe8000c101d06 */
[----:B------:R-:W-:Y:S01]  /*05b0*/  STG.E.128 desc[UR6][R2.64+0xc000], R16 ;  /* 0x00c0001002007986 */ /* 0x000fe2000c101d06 */
[----:B------:R-:W-:Y:S05]  /*05c0*/  EXIT ;  /* 0x000000000000794d */ /* 0x000fea0003800000 */
.L_x_2:
[----:B------:R-:W-:-:S00]  /*05d0*/  BRA `(.L_x_2) ;  /* 0xfffffffc00fc7947 */ /* 0x000fc0000383ffff */
[----:B------:R-:W-:-:S00]  /*05e0*/  NOP ;  /* 0x0000000000007918 */ /* 0x000fc00000000000 */
        /* <DEDUP_REMOVED lines=9> */
.L_x_8:


//--------------------- .text._Z14memread_kernelI6float4Li4EEvPT_S2_ii --------------------------
	.section	.text._Z14memread_kernelI6float4Li4EEvPT_S2_ii,"ax",@progbits
	.align	128
        .global         _Z14memread_kernelI6float4Li4EEvPT_S2_ii
        .type           _Z14memread_kernelI6float4Li4EEvPT_S2_ii,@function
        .size           _Z14memread_kernelI6float4Li4EEvPT_S2_ii,(.L_x_9 - _Z14memread_kernelI6float4Li4EEvPT_S2_ii)
        .other          _Z14memread_kernelI6float4Li4EEvPT_S2_ii,@"STO_CUDA_ENTRY STV_DEFAULT"
_Z14memread_kernelI6float4Li4EEvPT_S2_ii:
.text._Z14memread_kernelI6float4Li4EEvPT_S2_ii:
[----:B------:R-:W-:Y:S08]  /*0000*/  LDC R1, c[0x0][0x37c] ;  /* 0x0000df00ff017b82 */ /* 0x000ff00000000800 */
[----:B------:R-:W0:Y:S02]  /*0010*/  LDC R3, c[0x0][0x394] ;  /* 0x0000e500ff037b82 */ /* 0x000e240000000800 */
[----:B0-----:R-:W-:-:S13]  /*0020*/  ISETP.GE.AND P0, PT, R3, 0x1, PT ;  /* 0x000000010300780c */ /* 0x001fda0003f06270 */
[----:B------:R-:W-:Y:S05]  /*0030*/  @!P0 EXIT ;  /* 0x000000000000894d */ /* 0x000fea0003800000 */
[----:B------:R-:W0:Y:S01]  /*0040*/  S2R R0, SR_TID.X ;  /* 0x0000000000007919 */ /* 0x000e220000002100 */
[C---:B------:R-:W-:Y:S01]  /*0050*/  ISETP.GE.U32.AND P1, PT, R3.reuse, 0x4, PT ;  /* 0x000000040300780c */ /* 0x040fe20003f26070 */
[----:B------:R-:W1:Y:S01]  /*0060*/  S2UR UR4, SR_CTAID.X ;  /* 0x00000000000479c3 */ /* 0x000e620000002500 */
[----:B------:R-:W-:Y:S01]  /*0070*/  LOP3.LUT R22, R3, 0x3, RZ, 0xc0, !PT ;  /* 0x0000000303167812 */ /* 0x000fe200078ec0ff */
[----:B------:R-:W2:Y:S01]  /*0080*/  LDCU.64 UR6, c[0x0][0x358] ;  /* 0x00006b00ff0677ac */ /* 0x000ea20008000a00 */
[----:B------:R-:W-:Y:S01]  /*0090*/  HFMA2 R2, -RZ, RZ, 0, 0 ;  /* 0x00000000ff027431 */ /* 0x000fe200000001ff */
[----:B------:R-:W-:Y:S02]  /*00a0*/  CS2R R26, SRZ ;  /* 0x00000000001a7805 */ /* 0x000fe4000001ff00 */
[----:B------:R-:W-:Y:S02]  /*00b0*/  ISETP.NE.AND P0, PT, R22, RZ, PT ;  /* 0x000000ff1600720c */ /* 0x000fe40003f05270 */
[----:B------:R-:W-:-:S04]  /*00c0*/  CS2R R24, SRZ ;  /* 0x0000000000187805 */ /* 0x000fc8000001ff00 */
[----:B------:R-:W-:Y:S07]  /*00d0*/  @!P1 BRA `(.L_x_3) ;  /* 0x0000000400e89947 */ /* 0x000fee0003800000 */
[----:B------:R-:W0:Y:S01]  /*00e0*/  LDC R5, c[0x0][0x390] ;  /* 0x0000e400ff057b82 */ /* 0x000e220000000800 */
[----:B------:R-:W-:Y:S02]  /*00f0*/  LOP3.LUT R2, R3, 0x7ffffffc, RZ, 0xc0, !PT ;  /* 0x7ffffffc03027812 */ /* 0x000fe400078ec0ff */
[----:B------:R-:W-:Y:S02]  /*0100*/  MOV R26, RZ ;  /* 0x000000ff001a7202 */ /* 0x000fe40000000f00 */
[----:B------:R-:W-:-:S03]  /*0110*/  IADD3 R21, PT, PT, -R2, RZ, RZ ;  /* 0x000000ff02157210 */ /* 0x000fc60007ffe1ff */
[----:B------:R-:W3:Y:S01]  /*0120*/  LDC.64 R28, c[0x0][0x380] ;  /* 0x0000e000ff1c7b82 */ /* 0x000ee20000000a00 */
[----:B01----:R-:W-:-:S05]  /*0130*/  IMAD R20, R5, UR4, R0 ;  /* 0x0000000405147c24 */ /* 0x003fca000f8e0200 */
[----:B------:R-:W-:-:S07]  /*0140*/  IADD3 R20, PT, PT, R20, 0x2000, RZ ;  /* 0x0000200014147810 */ /* 0x000fce0007ffe0ff */
.L_x_4:
[C---:B------:R-:W-:Y:S02]  /*0150*/  IADD3 R9, PT, PT, R20.reuse, -0x2000, RZ ;  /* 0xffffe00014097810 */ /* 0x040fe40007ffe0ff */
[C---:B------:R-:W-:Y:S02]  /*0160*/  IADD3 R13, PT, PT, R20.reuse, -0x1c00, RZ ;  /* 0xffffe400140d7810 */ /* 0x040fe40007ffe0ff */
[----:B------:R-:W-:Y:S01]  /*0170*/  IADD3 R17, PT, PT, R20, -0x1800, RZ ;  /* 0xffffe80014117810 */ /* 0x000fe20007ffe0ff */
[----:B---3--:R-:W-:-:S04]  /*0180*/  IMAD.WIDE.U32 R8, R9, 0x10, R28 ;  /* 0x0000001009087825 */ /* 0x008fc800078e001c */
[--C-:B------:R-:W-:Y:S02]  /*0190*/  IMAD.WIDE.U32 R12, R13, 0x10, R28.reuse ;  /* 0x000000100d0c7825 */ /* 0x100fe400078e001c */
[----:B--2---:R-:W2:Y:S01]  /*01a0*/  LDG.E.128 R8, desc[UR6][R8.64] ;  /* 0x0000000608087981 */ /* 0x004ea2000c1e1d00 */
[C---:B------:R-:W-:Y:S01]  /*01b0*/  IADD3 R5, PT, PT, R20.reuse, -0x1400, RZ ;  /* 0xffffec0014057810 */ /* 0x040fe20007ffe0ff */
[--C-:B------:R-:W-:Y:S02]  /*01c0*/  IMAD.WIDE.U32 R16, R17, 0x10, R28.reuse ;  /* 0x0000001011107825 */ /* 0x100fe400078e001c */
[----:B------:R-:W3:Y:S02]  /*01d0*/  LDG.E.128 R12, desc[UR6][R12.64] ;  /* 0x000000060c0c7981 */ /* 0x000ee4000c1e1d00 */
[----:B------:R-:W-:Y:S02]  /*01e0*/  IMAD.WIDE.U32 R4, R5, 0x10, R28 ;  /* 0x0000001005047825 */ /* 0x000fe400078e001c */
[----:B------:R-:W4:Y:S04]  /*01f0*/  LDG.E.128 R16, desc[UR6][R16.64] ;  /* 0x0000000610107981 */ /* 0x000f28000c1e1d00 */
[----:B------:R-:W5:Y:S01]  /*0200*/  LDG.E.128 R4, desc[UR6][R4.64] ;  /* 0x0000000604047981 */ /* 0x000f62000c1e1d00 */
[----:B--2---:R-:W-:Y:S01]  /*0210*/  FADD R24, R9, R24 ;  /* 0x0000001809187221 */ /* 0x004fe20000000000 */
[----:B------:R-:W-:Y:S01]  /*0220*/  IADD3 R9, PT, PT, R20, -0x1000, RZ ;  /* 0xfffff00014097810 */ /* 0x000fe20007ffe0ff */
[----:B------:R-:W-:Y:S01]  /*0230*/  FADD R25, R8, R25 ;  /* 0x0000001908197221 */ /* 0x000fe20000000000 */
[----:B------:R-:W-:Y:S01]  /*0240*/  FADD R27, R10, R27 ;  /* 0x0000001b0a1b7221 */ /* 0x000fe20000000000 */
[----:B---3--:R-:W-:Y:S01]  /*0250*/  FADD R24, R24, R13 ;  /* 0x0000000d18187221 */ /* 0x008fe20000000000 */
[----:B------:R-:W-:Y:S01]  /*0260*/  IADD3 R13, PT, PT, R20, -0xc00, RZ ;  /* 0xfffff400140d7810 */ /* 0x000fe20007ffe0ff */
[----:B------:R-:W-:-:S04]  /*0270*/  IMAD.WIDE.U32 R8, R9, 0x10, R28 ;  /* 0x0000001009087825 */ /* 0x000fc800078e001c */
[----:B------:R-:W-:Y:S01]  /*0280*/  FADD R23, R25, R12 ;  /* 0x0000000c19177221 */ /* 0x000fe20000000000 */
[----:B------:R-:W-:Y:S01]  /*0290*/  FADD R26, R11, R26 ;  /* 0x0000001a0b1a7221 */ /* 0x000fe20000000000 */
[----:B----4-:R-:W-:Y:S01]  /*02a0*/  FADD R24, R24, R17 ;  /* 0x0000001118187221 */ /* 0x010fe20000000000 */
[----:B------:R-:W-:Y:S01]  /*02b0*/  IMAD.WIDE.U32 R12, R13, 0x10, R28 ;  /* 0x000000100d0c7825 */ /* 0x000fe200078e001c */
[----:B------:R-:W-:Y:S01]  /*02c0*/  IADD3 R17, PT, PT, R20, -0x800, RZ ;  /* 0xfffff80014117810 */ /* 0x000fe20007ffe0ff */
[----:B------:R-:W2:Y:S02]  /*02d0*/  LDG.E.128 R8, desc[UR6][R8.64] ;  /* 0x0000000608087981 */ /* 0x000ea4000c1e1d00 */
[----:B------:R-:W-:Y:S01]  /*02e0*/  FADD R25, R27, R14 ;  /* 0x0000000e1b197221 */ /* 0x000fe20000000000 */
[----:B------:R-:W-:Y:S01]  /*02f0*/  FADD R26, R26, R15 ;  /* 0x0000000f1a1a7221 */ /* 0x000fe20000000000 */
[----:B-----5:R-:W-:Y:S01]  /*0300*/  FADD R24, R24, R5 ;  /* 0x0000000518187221 */ /* 0x020fe20000000000 */
[----:B------:R-:W3:Y:S01]  /*0310*/  LDG.E.128 R12, desc[UR6][R12.64] ;  /* 0x000000060c0c7981 */ /* 0x000ee2000c1e1d00 */
[----:B------:R-:W-:Y:S01]  /*0320*/  FADD R23, R23, R16 ;  /* 0x0000001017177221 */ /* 0x000fe20000000000 */
[----:B------:R-:W-:Y:S01]  /*0330*/  IADD3 R5, PT, PT, R20, -0x400, RZ ;  /* 0xfffffc0014057810 */ /* 0x000fe20007ffe0ff */
[----:B------:R-:W-:-:S04]  /*0340*/  IMAD.WIDE.U32 R16, R17, 0x10, R28 ;  /* 0x0000001011107825 */ /* 0x000fc800078e001c */
[----:B------:R-:W-:Y:S01]  /*0350*/  FADD R25, R25, R18 ;  /* 0x0000001219197221 */ /* 0x000fe20000000000 */
[----:B------:R-:W-:Y:S01]  /*0360*/  FADD R23, R23, R4 ;  /* 0x0000000417177221 */ /* 0x000fe20000000000 */
[----:B------:R-:W-:Y:S01]  /*0370*/  FADD R26, R26, R19 ;  /* 0x000000131a1a7221 */ /* 0x000fe20000000000 */
[----:B------:R-:W-:Y:S01]  /*0380*/  IMAD.WIDE.U32 R4, R5, 0x10, R28 ;  /* 0x0000001005047825 */ /* 0x000fe200078e001c */
[----:B------:R-:W4:Y:S03]  /*0390*/  LDG.E.128 R16, desc[UR6][R16.64] ;  /* 0x0000000610107981 */ /* 0x000f26000c1e1d00 */
[----:B------:R-:W-:Y:S01]  /*03a0*/  FADD R25, R25, R6 ;  /* 0x0000000619197221 */ /* 0x000fe20000000000 */
[----:B------:R-:W-:Y:S02]  /*03b0*/  FADD R26, R26, R7 ;  /* 0x000000071a1a7221 */ /* 0x000fe40000000000 */
[----:B------:R-:W5:Y:S01]  /*03c0*/  LDG.E.128 R4, desc[UR6][R4.64] ;  /* 0x0000000604047981 */ /* 0x000f62000c1e1d00 */
[----:B--2---:R-:W-:Y:S01]  /*03d0*/  FADD R24, R24, R9 ;  /* 0x0000000918187221 */ /* 0x004fe20000000000 */
[----:B------:R-:W-:Y:S01]  /*03e0*/  FADD R23, R23, R8 ;  /* 0x0000000817177221 */ /* 0x000fe20000000000 */
[----:B------:R-:W-:-:S04]  /*03f0*/  IMAD.WIDE.U32 R8, R20, 0x10, R28 ;  /* 0x0000001014087825 */ /* 0x000fc800078e001c */
[----:B---3--:R-:W-:Y:S01]  /*0400*/  FADD R24, R24, R13 ;  /* 0x0000000d18187221 */ /* 0x008fe20000000000 */
[----:B------:R-:W-:Y:S01]  /*0410*/  IADD3 R13, PT, PT, R20, 0x400, RZ ;  /* 0x00000400140d7810 */ /* 0x000fe20007ffe0ff */
[----:B------:R-:W-:Y:S01]  /*0420*/  FADD R23, R23, R12 ;  /* 0x0000000c17177221 */ /* 0x000fe20000000000 */
[----:B------:R-:W-:Y:S01]  /*0430*/  FADD R25, R25, R10 ;  /* 0x0000000a19197221 */ /* 0x000fe20000000000 */
[----:B------:R-:W-:Y:S02]  /*0440*/  FADD R26, R26, R11 ;  /* 0x0000000b1a1a7221 */ /* 0x000fe40000000000 */
[----:B------:R-:W-:Y:S01]  /*0450*/  IMAD.WIDE.U32 R12, R13, 0x10, R28 ;  /* 0x000000100d0c7825 */ /* 0x000fe200078e001c */
[----:B------:R-:W2:Y:S03]  /*0460*/  LDG.E.128 R8, desc[UR6][R8.64] ;  /* 0x0000000608087981 */ /* 0x000ea6000c1e1d00 */
[----:B----4-:R-:W-:Y:S01]  /*0470*/  FADD R24, R24, R17 ;  /* 0x0000001118187221 */ /* 0x010fe20000000000 */
[----:B------:R-:W-:Y:S01]  /*0480*/  IADD3 R17, PT, PT, R20, 0x800, RZ ;  /* 0x0000080014117810 */ /* 0x000fe20007ffe0ff */
[----:B------:R-:W-:Y:S01]  /*0490*/  FADD R25, R25, R14 ;  /* 0x0000000e19197221 */ /* 0x000fe20000000000 */
[----:B------:R-:W-:Y:S01]  /*04a0*/  FADD R26, R26, R15 ;  /* 0x0000000f1a1a7221 */ /* 0x000fe20000000000 */
[----:B-----5:R-:W-:Y:S01]  /*04b0*/  FADD R24, R24, R5 ;  /* 0x0000000518187221 */ /* 0x020fe20000000000 */
[----:B------:R-:W3:Y:S01]  /*04c0*/  LDG.E.128 R12, desc[UR6][R12.64] ;  /* 0x000000060c0c7981 */ /* 0x000ee2000c1e1d00 */
[----:B------:R-:W-:Y:S01]  /*04d0*/  FADD R23, R23, R16 ;  /* 0x0000001017177221 */ /* 0x000fe20000000000 */
[----:B------:R-:W-:Y:S01]  /*04e0*/  IADD3 R5, PT, PT, R20, 0xc00, RZ ;  /* 0x00000c0014057810 */ /* 0x000fe20007ffe0ff */
[----:B------:R-:W-:-:S04]  /*04f0*/  IMAD.WIDE.U32 R16, R17, 0x10, R28 ;  /* 0x0000001011107825 */ /* 0x000fc800078e001c */
[----:B------:R-:W-:Y:S01]  /*0500*/  FADD R23, R23, R4 ;  /* 0x0000000417177221 */ /* 0x000fe20000000000 */
[----:B------:R-:W-:Y:S01]  /*0510*/  FADD R25, R25, R18 ;  /* 0x0000001219197221 */ /* 0x000fe20000000000 */
[----:B------:R-:W-:-:S04]  /*0520*/  IMAD.WIDE.U32 R4, R5, 0x10, R28 ;  /* 0x0000001005047825 */ /* 0x000fc800078e001c */
[----:B------:R-:W-:Y:S02]  /*0530*/  FADD R26, R26, R19 ;  /* 0x000000131a1a7221 */ /* 0x000fe40000000000 */
[----:B------:R-:W4:Y:S01]  /*0540*/  LDG.E.128 R16, desc[UR6][R16.64] ;  /* 0x0000000610107981 */ /* 0x000f22000c1e1d00 */
[----:B------:R-:W-:Y:S01]  /*0550*/  FADD R25, R25, R6 ;  /* 0x0000000619197221 */ /* 0x000fe20000000000 */
[----:B------:R-:W-:Y:S02]  /*0560*/  FADD R26, R26, R7 ;  /* 0x000000071a1a7221 */ /* 0x000fe40000000000 */
[----:B------:R-:W5:Y:S01]  /*0570*/  LDG.E.128 R4, desc[UR6][R4.64] ;  /* 0x0000000604047981 */ /* 0x000f62000c1e1d00 */
[----:B--2---:R-:W-:Y:S01]  /*0580*/  FADD R24, R24, R9 ;  /* 0x0000000918187221 */ /* 0x004fe20000000000 */
[----:B------:R-:W-:Y:S01]  /*0590*/  FADD R23, R23, R8 ;  /* 0x0000000817177221 */ /* 0x000fe20000000000 */
[----:B------:R-:W-:Y:S02]  /*05a0*/  IADD3 R9, PT, PT, R20, 0x1400, RZ ;  /* 0x0000140014097810 */ /* 0x000fe40007ffe0ff */
[----:B---3--:R-:W-:Y:S01]  /*05b0*/  FADD R24, R24, R13 ;  /* 0x0000000d18187221 */ /* 0x008fe20000000000 */
[----:B------:R-:W-:Y:S01]  /*05c0*/  IADD3 R13, PT, PT, R20, 0x1000, RZ ;  /* 0x00001000140d7810 */ /* 0x000fe20007ffe0ff */
[----:B------:R-:W-:Y:S01]  /*05d0*/  FADD R23, R23, R12 ;  /* 0x0000000c17177221 */ /* 0x000fe20000000000 */
[----:B------:R-:W-:Y:S01]  /*05e0*/  FADD R25, R25, R10 ;  /* 0x0000000a19197221 */ /* 0x000fe20000000000 */
[----:B------:R-:W-:-:S02]  /*05f0*/  FADD R26, R26, R11 ;  /* 0x0000000b1a1a7221 */ /* 0x000fc40000000000 */
[----:B------:R-:W-:Y:S01]  /*0600*/  IMAD.WIDE.U32 R12, R13, 0x10, R28 ;  /* 0x000000100d0c7825 */ /* 0x000fe200078e001c */
[----:B------:R-:W-:-:S03]  /*0610*/  IADD3 R11, PT, PT, R20, 0x1800, RZ ;  /* 0x00001800140b7810 */ /* 0x000fc60007ffe0ff */
[----:B------:R-:W-:Y:S01]  /*0620*/  FADD R25, R25, R14 ;  /* 0x0000000e19197221 */ /* 0x000fe20000000000 */
[----:B----4-:R-:W-:Y:S01]  /*0630*/  FADD R23, R23, R16 ;  /* 0x0000001017177221 */ /* 0x010fe20000000000 */
[----:B------:R-:W-:Y:S01]  /*0640*/  FADD R24, R24, R17 ;  /* 0x0000001118187221 */ /* 0x000fe20000000000 */
[----:B------:R-:W-:-:S04]  /*0650*/  IMAD.WIDE.U32 R8, R9, 0x10, R28 ;  /* 0x0000001009087825 */ /* 0x000fc800078e001c */
[----:B------:R-:W-:Y:S01]  /*0660*/  FADD R26, R26, R15 ;  /* 0x0000000f1a1a7221 */ /* 0x000fe20000000000 */
[----:B-----5:R-:W-:Y:S01]  /*0670*/  FADD R23, R23, R4 ;  /* 0x0000000417177221 */ /* 0x020fe20000000000 */
[----:B------:R-:W2:Y:S01]  /*0680*/  LDG.E.128 R12, desc[UR6][R12.64] ;  /* 0x000000060c0c7981 */ /* 0x000ea2000c1e1d00 */
[----:B------:R-:W-:Y:S01]  /*0690*/  FADD R24, R24, R5 ;  /* 0x0000000518187221 */ /* 0x000fe20000000000 */
[----:B------:R-:W-:Y:S01]  /*06a0*/  IADD3 R17, PT, PT, R20, 0x1c00, RZ ;  /* 0x00001c0014117810 */ /* 0x000fe20007ffe0ff */
[----:B------:R-:W-:-:S04]  /*06b0*/  IMAD.WIDE.U32 R4, R11, 0x10, R28 ;  /* 0x000000100b047825 */ /* 0x000fc800078e001c */
[----:B------:R-:W-:Y:S01]  /*06c0*/  FADD R25, R25, R18 ;  /* 0x0000001219197221 */ /* 0x000fe20000000000 */
[----:B------:R-:W-:Y:S01]  /*06d0*/  FADD R26, R26, R19 ;  /* 0x000000131a1a7221 */ /* 0x000fe20000000000 */
[----:B------:R-:W3:Y:S01]  /*06e0*/  LDG.E.128 R8, desc[UR6][R8.64] ;  /* 0x0000000608087981 */ /* 0x000ee2000c1e1d00 */
[----:B------:R-:W-:-:S04]  /*06f0*/  IMAD.WIDE.U32 R16, R17, 0x10, R28 ;  /* 0x0000001011107825 */ /* 0x000fc800078e001c */
[----:B------:R-:W-:Y:S01]  /*0700*/  FADD R25, R25, R6 ;  /* 0x0000000619197221 */ /* 0x000fe20000000000 */
[----:B------:R-:W-:Y:S02]  /*0710*/  FADD R26, R26, R7 ;  /* 0x000000071a1a7221 */ /* 0x000fe40000000000 */
[----:B------:R-:W4:Y:S04]  /*0720*/  LDG.E.128 R4, desc[UR6][R4.64] ;  /* 0x0000000604047981 */ /* 0x000f28000c1e1d00 */
[----:B------:R-:W5:Y:S01]  /*0730*/  LDG.E.128 R16, desc[UR6][R16.64] ;  /* 0x0000000610107981 */ /* 0x000f62000c1e1d00 */
[----:B------:R-:W-:-:S04]  /*0740*/  IADD3 R21, PT, PT, R21, 0x4, RZ ;  /* 0x0000000415157810 */ /* 0x000fc80007ffe0ff */
[----:B------:R-:W-:Y:S02]  /*0750*/  ISETP.NE.AND P1, PT, R21, RZ, PT ;  /* 0x000000ff1500720c */ /* 0x000fe40003f25270 */
[----:B------:R-:W-:Y:S01]  /*0760*/  IADD3 R20, PT, PT, R20, 0x4000, RZ ;  /* 0x0000400014147810 */ /* 0x000fe20007ffe0ff */
[----:B--2---:R-:W-:Y:S01]  /*0770*/  FADD R23, R23, R12 ;  /* 0x0000000c17177221 */ /* 0x004fe20000000000 */
[----:B------:R-:W-:Y:S01]  /*0780*/  FADD R24, R24, R13 ;  /* 0x0000000d18187221 */ /* 0x000fe20000000000 */
[----:B------:R-:W-:Y:S01]  /*0790*/  FADD R25, R25, R14 ;  /* 0x0000000e19197221 */ /* 0x000fe20000000000 */
[----:B------:R-:W-:Y:S01]  /*07a0*/  FADD R26, R26, R15 ;  /* 0x0000000f1a1a7221 */ /* 0x000fe20000000000 */
[----:B---3--:R-:W-:Y:S01]  /*07b0*/  FADD R23, R23, R8 ;  /* 0x0000000817177221 */ /* 0x008fe20000000000 */
[----:B------:R-:W-:Y:S01]  /*07c0*/  FADD R24, R24, R9 ;  /* 0x0000000918187221 */ /* 0x000fe20000000000 */
[----:B------:R-:W-:Y:S01]  /*07d0*/  FADD R25, R25, R10 ;  /* 0x0000000a19197221 */ /* 0x000fe20000000000 */
[----:B------:R-:W-:Y:S01]  /*07e0*/  FADD R26, R26, R11 ;  /* 0x0000000b1a1a7221 */ /* 0x000fe20000000000 */
[----:B----4-:R-:W-:Y:S01]  /*07f0*/  FADD R23, R23, R4 ;  /* 0x0000000417177221 */ /* 0x010fe20000000000 */
[----:B------:R-:W-:Y:S01]  /*0800*/  FADD R24, R24, R5 ;  /* 0x0000000518187221 */ /* 0x000fe20000000000 */
[----:B------:R-:W-:Y:S01]  /*0810*/  FADD R27, R25, R6 ;  /* 0x00000006191b7221 */ /* 0x000fe20000000000 */
[----:B------:R-:W-:Y:S01]  /*0820*/  FADD R26, R26, R7 ;  /* 0x000000071a1a7221 */ /* 0x000fe20000000000 */
[----:B-----5:R-:W-:Y:S01]  /*0830*/  FADD R25, R23, R16 ;  /* 0x0000001017197221 */ /* 0x020fe20000000000 */
[----:B------:R-:W-:Y:S01]  /*0840*/  FADD R24, R24, R17 ;  /* 0x0000001118187221 */ /* 0x000fe20000000000 */
[----:B------:R-:W-:Y:S01]  /*0850*/  FADD R27, R27, R18 ;  /* 0x000000121b1b7221 */ /* 0x000fe20000000000 */
[----:B------:R-:W-:Y:S01]  /*0860*/  FADD R26, R26, R19 ;  /* 0x000000131a1a7221 */ /* 0x000fe20000000000 */
[----:B------:R-:W-:Y:S06]  /*0870*/  @P1 BRA `(.L_x_4) ;  /* 0xfffffff800341947 */ /* 0x000fec000383ffff */
.L_x_3:
[----:B------:R-:W-:Y:S05]  /*0880*/  @!P0 BRA `(.L_x_5) ;  /* 0x0000000400888947 */ /* 0x000fea0003800000 */
[----:B------:R-:W-:Y:S02]  /*0890*/  ISETP.NE.AND P0, PT, R22, 0x1, PT ;  /* 0x000000011600780c */ /* 0x000fe40003f05270 */
[----:B------:R-:W-:-:S04]  /*08a0*/  LOP3.LUT R3, R3, 0x1, RZ, 0xc0, !PT ;  /* 0x0000000103037812 */ /* 0x000fc800078ec0ff */
[----:B------:R-:W-:-:S07]  /*08b0*/  ISETP.NE.U32.AND P1, PT, R3, 0x1, PT ;  /* 0x000000010300780c */ /* 0x000fce0003f25070 */
[----:B------:R-:W-:Y:S06]  /*08c0*/  @!P0 BRA `(.L_x_6) ;  /* 0x0000000000f48947 */ /* 0x000fec0003800000 */
[----:B------:R-:W1:Y:S01]  /*08d0*/  LDC R4, c[0x0][0x390] ;  /* 0x0000e400ff047b82 */ /* 0x000e620000000800 */
[----:B------:R-:W-:-:S04]  /*08e0*/  SHF.L.U32 R3, R2, 0xc, RZ ;  /* 0x0000000c02037819 */ /* 0x000fc800000006ff */
[----:B0-----:R-:W-:-:S03]  /*08f0*/  LOP3.LUT R3, R3, R0, RZ, 0xfc, !PT ;  /* 0x0000000003037212 */ /* 0x001fc600078efcff */
[----:B------:R-:W0:Y:S02]  /*0900*/  LDC.64 R16, c[0x0][0x380] ;  /* 0x0000e000ff107b82 */ /* 0x000e240000000a00 */
[----:B-1----:R-:W-:-:S04]  /*0910*/  IMAD R13, R4, UR4, R3 ;  /* 0x00000004040d7c24 */ /* 0x002fc8000f8e0203 */
[C---:B0-----:R-:W-:Y:S01]  /*0920*/  IMAD.WIDE.U32 R8, R13.reuse, 0x10, R16 ;  /* 0x000000100d087825 */ /* 0x041fe200078e0010 */
[----:B------:R-:W-:-:S05]  /*0930*/  IADD3 R5, PT, PT, R13, 0x400, RZ ;  /* 0x000004000d057810 */ /* 0x000fca0007ffe0ff */
[----:B--2---:R-:W2:Y:S01]  /*0940*/  LDG.E.128 R8, desc[UR6][R8.64] ;  /* 0x0000000608087981 */ /* 0x004ea2000c1e1d00 */
[----:B------:R-:W-:Y:S01]  /*0950*/  IMAD.WIDE.U32 R4, R5, 0x10, R16 ;  /* 0x0000001005047825 */ /* 0x000fe200078e0010 */
[----:B------:R-:W-:-:S05]  /*0960*/  IADD3 R21, PT, PT, R13, 0x800, RZ ;  /* 0x000008000d157810 */ /* 0x000fca0007ffe0ff */
[----:B------:R-:W3:Y:S01]  /*0970*/  LDG.E.128 R4, desc[UR6][R4.64] ;  /* 0x0000000604047981 */ /* 0x000ee2000c1e1d00 */
[----:B------:R-:W-:-:S06]  /*0980*/  IMAD.WIDE.U32 R20, R21, 0x10, R16 ;  /* 0x0000001015147825 */ /* 0x000fcc00078e0010 */
[----:B------:R-:W4:Y:S01]  /*0990*/  LDG.E.128 R20, desc[UR6][R20.64] ;  /* 0x0000000614147981 */ /* 0x000f22000c1e1d00 */
[C---:B------:R-:W-:Y:S02]  /*09a0*/  IADD3 R19, PT, PT, R13.reuse, 0xc00, RZ ;  /* 0x00000c000d137810 */ /* 0x040fe40007ffe0ff */
[C---:B------:R-:W-:Y:S02]  /*09b0*/  IADD3 R15, PT, PT, R13.reuse, 0x1400, RZ ;  /* 0x000014000d0f7810 */ /* 0x040fe40007ffe0ff */
[----:B------:R-:W-:Y:S01]  /*09c0*/  IADD3 R31, PT, PT, R13, 0x1800, RZ ;  /* 0x000018000d1f7810 */ /* 0x000fe20007ffe0ff */
[----:B------:R-:W-:-:S04]  /*09d0*/  IMAD.WIDE.U32 R18, R19, 0x10, R16 ;  /* 0x0000001013127825 */ /* 0x000fc800078e0010 */
[----:B------:R-:W-:-:S04]  /*09e0*/  IMAD.WIDE.U32 R30, R31, 0x10, R16 ;  /* 0x000000101f1e7825 */ /* 0x000fc800078e0010 */
[----:B--2---:R-:W-:Y:S01]  /*09f0*/  FADD R14, R24, R9 ;  /* 0x00000009180e7221 */ /* 0x004fe20000000000 */
[----:B------:R-:W-:Y:S01]  /*0a00*/  FADD R3, R25, R8 ;  /* 0x0000000819037221 */ /* 0x000fe20000000000 */
[C---:B------:R-:W-:Y:S01]  /*0a10*/  IADD3 R9, PT, PT, R13.reuse, 0x1000, RZ ;  /* 0x000010000d097810 */ /* 0x040fe20007ffe0ff */
[----:B------:R-:W-:Y:S01]  /*0a20*/  FADD R28, R26, R11 ;  /* 0x0000000b1a1c7221 */ /* 0x000fe20000000000 */
[----:B------:R-:W-:Y:S01]  /*0a30*/  IADD3 R25, PT, PT, R13, 0x1c00, RZ ;  /* 0x00001c000d197810 */ /* 0x000fe20007ffe0ff */
[----:B------:R-:W-:Y:S02]  /*0a40*/  FADD R27, R27, R10 ;  /* 0x0000000a1b1b7221 */ /* 0x000fe40000000000 */
[----:B------:R-:W-:-:S04]  /*0a50*/  IMAD.WIDE.U32 R12, R9, 0x10, R16 ;  /* 0x00000010090c7825 */ /* 0x000fc800078e0010 */
[----:B---3--:R-:W-:Y:S01]  /*0a60*/  FADD R3, R3, R4 ;  /* 0x0000000403037221 */ /* 0x008fe20000000000 */
[----:B------:R-:W-:-:S04]  /*0a70*/  IMAD.WIDE.U32 R8, R15, 0x10, R16 ;  /* 0x000000100f087825 */ /* 0x000fc800078e0010 */
[----:B------:R-:W-:Y:S02]  /*0a80*/  IMAD.WIDE.U32 R24, R25, 0x10, R16 ;  /* 0x0000001019187825 */ /* 0x000fe400078e0010 */
[----:B------:R-:W2:Y:S02]  /*0a90*/  LDG.E.128 R16, desc[UR6][R18.64] ;  /* 0x0000000612107981 */ /* 0x000ea4000c1e1d00 */
[----:B------:R-:W-:Y:S01]  /*0aa0*/  FADD R26, R14, R5 ;  /* 0x000000050e1a7221 */ /* 0x000fe20000000000 */
[----:B------:R-:W-:Y:S01]  /*0ab0*/  FADD R27, R27, R6 ;  /* 0x000000061b1b7221 */ /* 0x000fe20000000000 */
[----:B------:R-:W3:Y:S01]  /*0ac0*/  LDG.E.128 R12, desc[UR6][R12.64] ;  /* 0x000000060c0c7981 */ /* 0x000ee2000c1e1d00 */
[----:B------:R-:W-:Y:S01]  /*0ad0*/  FADD R28, R28, R7 ;  /* 0x000000071c1c7221 */ /* 0x000fe20000000000 */
[----:B----4-:R-:W-:Y:S02]  /*0ae0*/  FADD R3, R3, R20 ;  /* 0x0000001403037221 */ /* 0x010fe40000000000 */
[----:B------:R-:W4:Y:S01]  /*0af0*/  LDG.E.128 R8, desc[UR6][R8.64] ;  /* 0x0000000608087981 */ /* 0x000f22000c1e1d00 */
[----:B------:R-:W-:Y:S01]  /*0b00*/  FADD R26, R26, R21 ;  /* 0x000000151a1a7221 */ /* 0x000fe20000000000 */
[----:B------:R-:W-:-:S02]  /*0b10*/  FADD R27, R27, R22 ;  /* 0x000000161b1b7221 */ /* 0x000fc40000000000 */
[----:B------:R-:W5:Y:S01]  /*0b20*/  LDG.E.128 R4, desc[UR6][R30.64] ;  /* 0x000000061e047981 */ /* 0x000f62000c1e1d00 */
[----:B------:R-:W-:-:S03]  /*0b30*/  FADD R28, R28, R23 ;  /* 0x000000171c1c7221 */ /* 0x000fc60000000000 */
[----:B------:R-:W5:Y:S01]  /*0b40*/  LDG.E.128 R20, desc[UR6][R24.64] ;  /* 0x0000000618147981 */ /* 0x000f62000c1e1d00 */
        /* <DEDUP_REMOVED lines=17> */
[----:B------:R-:W-:Y:S01]  /*0c60*/  FADD R24, R26, R21 ;  /* 0x000000151a187221 */ /* 0x000fe20000000000 */
[----:B------:R-:W-:Y:S01]  /*0c70*/  FADD R25, R3, R20 ;  /* 0x0000001403197221 */ /* 0x000fe20000000000 */
[----:B------:R-:W-:Y:S01]  /*0c80*/  FADD R27, R27, R22 ;  /* 0x000000161b1b7221 */ /* 0x000fe20000000000 */
[----:B------:R-:W-:-:S07]  /*0c90*/  FADD R26, R28, R23 ;  /* 0x000000171c1a7221 */ /* 0x000fce0000000000 */
.L_x_6:
[----:B------:R-:W-:Y:S05]  /*0ca0*/  @P1 BRA `(.L_x_5) ;  /* 0x0000000000801947 */ /* 0x000fea0003800000 */
[----:B------:R-:W1:Y:S01]  /*0cb0*/  LDC R4, c[0x0][0x390] ;  /* 0x0000e400ff047b82 */ /* 0x000e620000000800 */
[----:B------:R-:W-:-:S04]  /*0cc0*/  SHF.L.U32 R3, R2, 0xc, RZ ;  /* 0x0000000c02037819 */ /* 0x000fc800000006ff */
[----:B0-----:R-:W-:-:S03]  /*0cd0*/  LOP3.LUT R3, R3, R0, RZ, 0xfc, !PT ;  /* 0x0000000003037212 */ /* 0x001fc600078efcff */
[----:B------:R-:W0:Y:S02]  /*0ce0*/  LDC.64 R12, c[0x0][0x380] ;  /* 0x0000e000ff0c7b82 */ /* 0x000e240000000a00 */
[----:B-1----:R-:W-:-:S05]  /*0cf0*/  IMAD R3, R4, UR4, R3 ;  /* 0x0000000404037c24 */ /* 0x002fca000f8e0203 */
[C---:B------:R-:W-:Y:S02]  /*0d00*/  IADD3 R9, PT, PT, R3.reuse, 0x400, RZ ;  /* 0x0000040003097810 */ /* 0x040fe40007ffe0ff */
[C---:B------:R-:W-:Y:S01]  /*0d10*/  IADD3 R15, PT, PT, R3.reuse, 0x800, RZ ;  /* 0x00000800030f7810 */ /* 0x040fe20007ffe0ff */
[C---:B0-----:R-:W-:Y:S01]  /*0d20*/  IMAD.WIDE.U32 R4, R3.reuse, 0x10, R12 ;  /* 0x0000001003047825 */ /* 0x041fe200078e000c */
[----:B------:R-:W-:-:S03]  /*0d30*/  IADD3 R17, PT, PT, R3, 0xc00, RZ ;  /* 0x00000c0003117810 */ /* 0x000fc60007ffe0ff */
[--C-:B------:R-:W-:Y:S02]  /*0d40*/  IMAD.WIDE.U32 R8, R9, 0x10, R12.reuse ;  /* 0x0000001009087825 */ /* 0x100fe400078e000c */
[----:B--2---:R-:W2:Y:S02]  /*0d50*/  LDG.E.128 R4, desc[UR6][R4.64] ;  /* 0x0000000604047981 */ /* 0x004ea4000c1e1d00 */
[--C-:B------:R-:W-:Y:S02]  /*0d60*/  IMAD.WIDE.U32 R14, R15, 0x10, R12.reuse ;  /* 0x000000100f0e7825 */ /* 0x100fe400078e000c */
[----:B------:R-:W3:Y:S02]  /*0d70*/  LDG.E.128 R8, desc[UR6][R8.64] ;  /* 0x0000000608087981 */ /* 0x000ee4000c1e1d00 */
[----:B------:R-:W-:Y:S02]  /*0d80*/  IMAD.WIDE.U32 R16, R17, 0x10, R12 ;  /* 0x0000001011107825 */ /* 0x000fe400078e000c */
[----:B------:R-:W4:Y:S04]  /*0d90*/  LDG.E.128 R12, desc[UR6][R14.64] ;  /* 0x000000060e0c7981 */ /* 0x000f28000c1e1d00 */
[----:B------:R-:W5:Y:S01]  /*0da0*/  LDG.E.128 R16, desc[UR6][R16.64] ;  /* 0x0000000610107981 */ /* 0x000f62000c1e1d00 */
        /* <DEDUP_REMOVED lines=15> */
[----:B------:R-:W-:-:S07]  /*0ea0*/  FADD R26, R26, R19 ;  /* 0x000000131a1a7221 */ /* 0x000fce0000000000 */
.L_x_5:
[----:B------:R-:W-:-:S04]  /*0eb0*/  FSETP.NEU.AND P0, PT, R24, 10000, PT ;  /* 0x461c40001800780b */ /* 0x000fc80003f0d000 */
[----:B------:R-:W-:-:S04]  /*0ec0*/  FSETP.NEU.OR P0, PT, R25, 10000, P0 ;  /* 0x461c40001900780b */ /* 0x000fc8000070d400 */
[----:B------:R-:W-:-:S04]  /*0ed0*/  FSETP.NEU.OR P0, PT, R27, 10000, P0 ;  /* 0x461c40001b00780b */ /* 0x000fc8000070d400 */
[----:B------:R-:W-:-:S13]  /*0ee0*/  FSETP.NEU.OR P0, PT, R26, 10000, P0 ;  /* 0x461c40001a00780b */ /* 0x000fda000070d400 */
[----:B-12---:R-:W-:Y:S05]  /*0ef0*/  @P0 EXIT ;  /* 0x000000000000094d */ /* 0x006fea0003800000 */
[----:B------:R-:W1:Y:S01]  /*0f00*/  LDC.64 R2, c[0x0][0x388] ;  /* 0x0000e200ff027b82 */ /* 0x000e620000000a00 */
[----:B------:R-:W-:Y:S01]  /*0f10*/  HFMA2 R4, -RZ, RZ, 6.109375, 2 ;  /* 0x461c4000ff047431 */ /* 0x000fe200000001ff */
[----:B------:R-:W-:Y:S01]  /*0f20*/  MOV R5, 0x461c4000 ;  /* 0x461c400000057802 */ /* 0x000fe20000000f00 */
[----:B------:R-:W-:Y:S01]  /*0f30*/  HFMA2 R6, -RZ, RZ, 6.109375, 2 ;  /* 0x461c4000ff067431 */ /* 0x000fe200000001ff */
[----:B------:R-:W-:-:S05]  /*0f40*/  MOV R7, 0x461c4000 ;  /* 0x461c400000077802 */ /* 0x000fca0000000f00 */
[----:B-1----:R-:W-:Y:S01]  /*0f50*/  STG.E.128 desc[UR6][R2.64], R4 ;  /* 0x0000000402007986 */ /* 0x002fe2000c101d06 */
[----:B------:R-:W-:Y:S05]  /*0f60*/  EXIT ;  /* 0x000000000000794d */ /* 0x000fea0003800000 */
.L_x_7:
        /* <DEDUP_REMOVED lines=9> */
.L_x_9:


//--------------------- .nv.shared.reserved.0     --------------------------
	.section	.nv.shared.reserved.0,"aw",@nobits
	.weak		__nv_reservedSMEM_offset_0_alias
	.size		__nv_reservedSMEM_offset_0_alias, 0, 64
	.other		__nv_reservedSMEM_offset_0_alias,@"STO_CUDA_RESERVED_SHARED STV_DEFAULT"
__nv_reservedSMEM_offset_0_alias:
	.zero		0
	.zero		64


//--------------------- .nv.constant0._Z13memcpy_kernelI6float4Li4EEvPT_S2_ii --------------------------
	.section	.nv.constant0._Z13memcpy_kernelI6float4Li4EEvPT_S2_ii,"a",@progbits
	.sectionflags	@""
	.align	4
.nv.constant0._Z13memcpy_kernelI6float4Li4EEvPT_S2_ii:
	.zero		920


//--------------------- .nv.constant0._Z14memread_kernelI6float4Li4EEvPT_S2_ii --------------------------
	.section	.nv.constant0._Z14memread_kernelI6float4Li4EEvPT_S2_ii,"a",@progbits
	.sectionflags	@""
	.align	4
.nv.constant0._Z14memread_kernelI6float4Li4EEvPT_S2_ii:
	.zero		920


//--------------------- SYMBOLS --------------------------

	.type		.nv.reservedSmem.offset0,@object
	.size		.nv.reservedSmem.offset0,0x4
